//
// Generated by NVIDIA NVVM Compiler
//
// Compiler Build ID: CL-36424714
// Cuda compilation tools, release 13.0, V13.0.88
// Based on NVVM 20.0.0
//

.version 9.0
.target sm_100
.address_size 64

	// .globl	mymatmul_kernel0
// _ZZ16mymatmul_kernel0E11data_shared has been demoted
// _ZZ16mymatmul_kernel0E13kernel_shared has been demoted

.visible .entry mymatmul_kernel0(
	.param .u64 .ptr .align 1 mymatmul_kernel0_param_0,
	.param .u64 .ptr .align 1 mymatmul_kernel0_param_1,
	.param .u64 .ptr .align 1 mymatmul_kernel0_param_2
)
.maxntid 64
{
	.local .align 16 .b8 	__local_depot0[32768];
	.reg .b64 	%SP;
	.reg .b64 	%SPL;
	.reg .pred 	%p<6>;
	.reg .b32 	%r<74>;
	.reg .b32 	%f<370>;
	.reg .b64 	%rd<40>;
	// demoted variable
	.shared .align 4 .b8 _ZZ16mymatmul_kernel0E11data_shared[16384];
	// demoted variable
	.shared .align 4 .b8 _ZZ16mymatmul_kernel0E13kernel_shared[32768];
	mov.u64 	%SPL, __local_depot0;
	add.u64 	%rd1, %SPL, 0;
	mov.b32 	%r68, 0;
$L__BB0_1:
	shl.b32 	%r17, %r68, 1;
	mul.wide.u32 	%rd10, %r17, 4;
	add.s64 	%rd11, %rd1, %rd10;
	mov.f32 	%f129, 0f00000000;
	st.local.v4.f32 	[%rd11], {%f129, %f129, %f129, %f129};
	st.local.v4.f32 	[%rd11+4096], {%f129, %f129, %f129, %f129};
	st.local.v4.f32 	[%rd11+8192], {%f129, %f129, %f129, %f129};
	st.local.v4.f32 	[%rd11+12288], {%f129, %f129, %f129, %f129};
	st.local.v4.f32 	[%rd11+16384], {%f129, %f129, %f129, %f129};
	st.local.v4.f32 	[%rd11+20480], {%f129, %f129, %f129, %f129};
	st.local.v4.f32 	[%rd11+24576], {%f129, %f129, %f129, %f129};
	st.local.v4.f32 	[%rd11+28672], {%f129, %f129, %f129, %f129};
	st.local.v4.f32 	[%rd11+16], {%f129, %f129, %f129, %f129};
	st.local.v4.f32 	[%rd11+4112], {%f129, %f129, %f129, %f129};
	st.local.v4.f32 	[%rd11+8208], {%f129, %f129, %f129, %f129};
	st.local.v4.f32 	[%rd11+12304], {%f129, %f129, %f129, %f129};
	st.local.v4.f32 	[%rd11+16400], {%f129, %f129, %f129, %f129};
	st.local.v4.f32 	[%rd11+20496], {%f129, %f129, %f129, %f129};
	st.local.v4.f32 	[%rd11+24592], {%f129, %f129, %f129, %f129};
	st.local.v4.f32 	[%rd11+28688], {%f129, %f129, %f129, %f129};
	add.s32 	%r68, %r68, 4;
	setp.ne.s32 	%p1, %r68, 512;
	@%p1 bra 	$L__BB0_1;
	mov.b32 	%r69, 0;
	mov.u32 	%r4, %tid.x;
	shl.b32 	%r21, %r4, 7;
	or.b32  	%r22, %r21, %r4;
	and.b32  	%r23, %r22, 7175;
	shl.b32 	%r25, %r4, 2;
$L__BB0_3:
	ld.param.u64 	%rd36, [mymatmul_kernel0_param_0];
	bar.sync 	0;
	shl.b32 	%r20, %r69, 3;
	add.s32 	%r24, %r23, %r20;
	cvta.to.global.u64 	%rd12, %rd36;
	mul.wide.u32 	%rd13, %r24, 4;
	add.s64 	%rd14, %rd12, %rd13;
	ld.global.nc.f32 	%f130, [%rd14];
	mov.u32 	%r26, _ZZ16mymatmul_kernel0E11data_shared;
	add.s32 	%r27, %r26, %r25;
	st.shared.f32 	[%r27], %f130;
	ld.global.nc.f32 	%f131, [%rd14+32768];
	st.shared.f32 	[%r27+256], %f131;
	ld.global.nc.f32 	%f132, [%rd14+65536];
	st.shared.f32 	[%r27+512], %f132;
	ld.global.nc.f32 	%f133, [%rd14+98304];
	st.shared.f32 	[%r27+768], %f133;
	ld.global.nc.f32 	%f134, [%rd14+131072];
	st.shared.f32 	[%r27+1024], %f134;
	ld.global.nc.f32 	%f135, [%rd14+163840];
	st.shared.f32 	[%r27+1280], %f135;
	ld.global.nc.f32 	%f136, [%rd14+196608];
	st.shared.f32 	[%r27+1536], %f136;
	ld.global.nc.f32 	%f137, [%rd14+229376];
	st.shared.f32 	[%r27+1792], %f137;
	ld.global.nc.f32 	%f138, [%rd14+262144];
	st.shared.f32 	[%r27+2048], %f138;
	ld.global.nc.f32 	%f139, [%rd14+294912];
	st.shared.f32 	[%r27+2304], %f139;
	ld.global.nc.f32 	%f140, [%rd14+327680];
	st.shared.f32 	[%r27+2560], %f140;
	ld.global.nc.f32 	%f141, [%rd14+360448];
	st.shared.f32 	[%r27+2816], %f141;
	ld.global.nc.f32 	%f142, [%rd14+393216];
	st.shared.f32 	[%r27+3072], %f142;
	ld.global.nc.f32 	%f143, [%rd14+425984];
	st.shared.f32 	[%r27+3328], %f143;
	ld.global.nc.f32 	%f144, [%rd14+458752];
	st.shared.f32 	[%r27+3584], %f144;
	ld.global.nc.f32 	%f145, [%rd14+491520];
	st.shared.f32 	[%r27+3840], %f145;
	ld.global.nc.f32 	%f146, [%rd14+524288];
	st.shared.f32 	[%r27+4096], %f146;
	ld.global.nc.f32 	%f147, [%rd14+557056];
	st.shared.f32 	[%r27+4352], %f147;
	ld.global.nc.f32 	%f148, [%rd14+589824];
	st.shared.f32 	[%r27+4608], %f148;
	ld.global.nc.f32 	%f149, [%rd14+622592];
	st.shared.f32 	[%r27+4864], %f149;
	ld.global.nc.f32 	%f150, [%rd14+655360];
	st.shared.f32 	[%r27+5120], %f150;
	ld.global.nc.f32 	%f151, [%rd14+688128];
	st.shared.f32 	[%r27+5376], %f151;
	ld.global.nc.f32 	%f152, [%rd14+720896];
	st.shared.f32 	[%r27+5632], %f152;
	ld.global.nc.f32 	%f153, [%rd14+753664];
	st.shared.f32 	[%r27+5888], %f153;
	ld.global.nc.f32 	%f154, [%rd14+786432];
	st.shared.f32 	[%r27+6144], %f154;
	ld.global.nc.f32 	%f155, [%rd14+819200];
	st.shared.f32 	[%r27+6400], %f155;
	ld.global.nc.f32 	%f156, [%rd14+851968];
	st.shared.f32 	[%r27+6656], %f156;
	ld.global.nc.f32 	%f157, [%rd14+884736];
	st.shared.f32 	[%r27+6912], %f157;
	ld.global.nc.f32 	%f158, [%rd14+917504];
	st.shared.f32 	[%r27+7168], %f158;
	ld.global.nc.f32 	%f159, [%rd14+950272];
	st.shared.f32 	[%r27+7424], %f159;
	ld.global.nc.f32 	%f160, [%rd14+983040];
	st.shared.f32 	[%r27+7680], %f160;
	ld.global.nc.f32 	%f161, [%rd14+1015808];
	st.shared.f32 	[%r27+7936], %f161;
	ld.global.nc.f32 	%f162, [%rd14+1048576];
	st.shared.f32 	[%r27+8192], %f162;
	ld.global.nc.f32 	%f163, [%rd14+1081344];
	st.shared.f32 	[%r27+8448], %f163;
	ld.global.nc.f32 	%f164, [%rd14+1114112];
	st.shared.f32 	[%r27+8704], %f164;
	ld.global.nc.f32 	%f165, [%rd14+1146880];
	st.shared.f32 	[%r27+8960], %f165;
	ld.global.nc.f32 	%f166, [%rd14+1179648];
	st.shared.f32 	[%r27+9216], %f166;
	ld.global.nc.f32 	%f167, [%rd14+1212416];
	st.shared.f32 	[%r27+9472], %f167;
	ld.global.nc.f32 	%f168, [%rd14+1245184];
	st.shared.f32 	[%r27+9728], %f168;
	ld.global.nc.f32 	%f169, [%rd14+1277952];
	st.shared.f32 	[%r27+9984], %f169;
	ld.global.nc.f32 	%f170, [%rd14+1310720];
	st.shared.f32 	[%r27+10240], %f170;
	ld.global.nc.f32 	%f171, [%rd14+1343488];
	st.shared.f32 	[%r27+10496], %f171;
	ld.global.nc.f32 	%f172, [%rd14+1376256];
	st.shared.f32 	[%r27+10752], %f172;
	ld.global.nc.f32 	%f173, [%rd14+1409024];
	st.shared.f32 	[%r27+11008], %f173;
	ld.global.nc.f32 	%f174, [%rd14+1441792];
	st.shared.f32 	[%r27+11264], %f174;
	ld.global.nc.f32 	%f175, [%rd14+1474560];
	st.shared.f32 	[%r27+11520], %f175;
	ld.global.nc.f32 	%f176, [%rd14+1507328];
	st.shared.f32 	[%r27+11776], %f176;
	ld.global.nc.f32 	%f177, [%rd14+1540096];
	st.shared.f32 	[%r27+12032], %f177;
	ld.global.nc.f32 	%f178, [%rd14+1572864];
	st.shared.f32 	[%r27+12288], %f178;
	ld.global.nc.f32 	%f179, [%rd14+1605632];
	st.shared.f32 	[%r27+12544], %f179;
	ld.global.nc.f32 	%f180, [%rd14+1638400];
	st.shared.f32 	[%r27+12800], %f180;
	ld.global.nc.f32 	%f181, [%rd14+1671168];
	st.shared.f32 	[%r27+13056], %f181;
	ld.global.nc.f32 	%f182, [%rd14+1703936];
	st.shared.f32 	[%r27+13312], %f182;
	ld.global.nc.f32 	%f183, [%rd14+1736704];
	st.shared.f32 	[%r27+13568], %f183;
	ld.global.nc.f32 	%f184, [%rd14+1769472];
	st.shared.f32 	[%r27+13824], %f184;
	ld.global.nc.f32 	%f185, [%rd14+1802240];
	st.shared.f32 	[%r27+14080], %f185;
	ld.global.nc.f32 	%f186, [%rd14+1835008];
	st.shared.f32 	[%r27+14336], %f186;
	ld.global.nc.f32 	%f187, [%rd14+1867776];
	st.shared.f32 	[%r27+14592], %f187;
	ld.global.nc.f32 	%f188, [%rd14+1900544];
	st.shared.f32 	[%r27+14848], %f188;
	ld.global.nc.f32 	%f189, [%rd14+1933312];
	st.shared.f32 	[%r27+15104], %f189;
	ld.global.nc.f32 	%f190, [%rd14+1966080];
	st.shared.f32 	[%r27+15360], %f190;
	ld.global.nc.f32 	%f191, [%rd14+1998848];
	st.shared.f32 	[%r27+15616], %f191;
	ld.global.nc.f32 	%f192, [%rd14+2031616];
	st.shared.f32 	[%r27+15872], %f192;
	ld.global.nc.f32 	%f193, [%rd14+2064384];
	st.shared.f32 	[%r27+16128], %f193;
	shl.b32 	%r28, %r69, 15;
	mov.u32 	%r29, %ctaid.x;
	shl.b32 	%r30, %r29, 10;
	or.b32  	%r31, %r30, %r4;
	add.s32 	%r5, %r31, %r28;
	mov.b32 	%r70, 0;
$L__BB0_4:
	ld.param.u64 	%rd37, [mymatmul_kernel0_param_1];
	shl.b32 	%r32, %r70, 8;
	and.b32  	%r33, %r32, 28672;
	shl.b32 	%r34, %r70, 6;
	and.b32  	%r35, %r34, 512;
	add.s32 	%r36, %r5, %r33;
	add.s32 	%r37, %r36, %r35;
	cvta.to.global.u64 	%rd15, %rd37;
	mul.wide.u32 	%rd16, %r37, 4;
	add.s64 	%rd17, %rd15, %rd16;
	ld.global.nc.f32 	%f194, [%rd17];
	or.b32  	%r38, %r34, %r4;
	shl.b32 	%r39, %r38, 2;
	mov.u32 	%r40, _ZZ16mymatmul_kernel0E13kernel_shared;
	add.s32 	%r41, %r40, %r39;
	st.shared.f32 	[%r41], %f194;
	add.s32 	%r42, %r34, 64;
	and.b32  	%r43, %r42, 576;
	add.s32 	%r44, %r36, %r43;
	mul.wide.u32 	%rd18, %r44, 4;
	add.s64 	%rd19, %rd15, %rd18;
	ld.global.nc.f32 	%f195, [%rd19];
	st.shared.f32 	[%r41+256], %f195;
	add.s32 	%r45, %r34, 128;
	and.b32  	%r46, %r45, 640;
	add.s32 	%r47, %r36, %r46;
	mul.wide.u32 	%rd20, %r47, 4;
	add.s64 	%rd21, %rd15, %rd20;
	ld.global.nc.f32 	%f196, [%rd21];
	st.shared.f32 	[%r41+512], %f196;
	add.s32 	%r48, %r44, 128;
	mul.wide.u32 	%rd22, %r48, 4;
	add.s64 	%rd23, %rd15, %rd22;
	ld.global.nc.f32 	%f197, [%rd23];
	st.shared.f32 	[%r41+768], %f197;
	add.s32 	%r49, %r34, 256;
	and.b32  	%r50, %r49, 768;
	add.s32 	%r51, %r36, %r50;
	mul.wide.u32 	%rd24, %r51, 4;
	add.s64 	%rd25, %rd15, %rd24;
	ld.global.nc.f32 	%f198, [%rd25];
	st.shared.f32 	[%r41+1024], %f198;
	add.s32 	%r52, %r44, 256;
	mul.wide.u32 	%rd26, %r52, 4;
	add.s64 	%rd27, %rd15, %rd26;
	ld.global.nc.f32 	%f199, [%rd27];
	st.shared.f32 	[%r41+1280], %f199;
	add.s32 	%r53, %r47, 256;
	mul.wide.u32 	%rd28, %r53, 4;
	add.s64 	%rd29, %rd15, %rd28;
	ld.global.nc.f32 	%f200, [%rd29];
	st.shared.f32 	[%r41+1536], %f200;
	add.s32 	%r54, %r44, 384;
	mul.wide.u32 	%rd30, %r54, 4;
	add.s64 	%rd31, %rd15, %rd30;
	ld.global.nc.f32 	%f201, [%rd31];
	st.shared.f32 	[%r41+1792], %f201;
	add.s32 	%r70, %r70, 8;
	setp.ne.s32 	%p2, %r70, 128;
	@%p2 bra 	$L__BB0_4;
	bar.sync 	0;
	shl.b32 	%r56, %r4, 3;
	add.s32 	%r58, %r40, %r56;
	ld.shared.f32 	%f1, [%r58];
	ld.shared.f32 	%f2, [%r58+4];
	ld.shared.f32 	%f3, [%r58+512];
	ld.shared.f32 	%f4, [%r58+1024];
	ld.shared.f32 	%f5, [%r58+1536];
	ld.shared.f32 	%f6, [%r58+2048];
	ld.shared.f32 	%f7, [%r58+2560];
	ld.shared.f32 	%f8, [%r58+3072];
	ld.shared.f32 	%f9, [%r58+3584];
	ld.shared.f32 	%f10, [%r58+4096];
	ld.shared.f32 	%f11, [%r58+4608];
	ld.shared.f32 	%f12, [%r58+5120];
	ld.shared.f32 	%f13, [%r58+5632];
	ld.shared.f32 	%f14, [%r58+6144];
	ld.shared.f32 	%f15, [%r58+6656];
	ld.shared.f32 	%f16, [%r58+7168];
	ld.shared.f32 	%f17, [%r58+7680];
	ld.shared.f32 	%f18, [%r58+8192];
	ld.shared.f32 	%f19, [%r58+8704];
	ld.shared.f32 	%f20, [%r58+9216];
	ld.shared.f32 	%f21, [%r58+9728];
	ld.shared.f32 	%f22, [%r58+10240];
	ld.shared.f32 	%f23, [%r58+10752];
	ld.shared.f32 	%f24, [%r58+11264];
	ld.shared.f32 	%f25, [%r58+11776];
	ld.shared.f32 	%f26, [%r58+12288];
	ld.shared.f32 	%f27, [%r58+12800];
	ld.shared.f32 	%f28, [%r58+13312];
	ld.shared.f32 	%f29, [%r58+13824];
	ld.shared.f32 	%f30, [%r58+14336];
	ld.shared.f32 	%f31, [%r58+14848];
	ld.shared.f32 	%f32, [%r58+15360];
	ld.shared.f32 	%f33, [%r58+15872];
	ld.shared.f32 	%f34, [%r58+16384];
	ld.shared.f32 	%f35, [%r58+16896];
	ld.shared.f32 	%f36, [%r58+17408];
	ld.shared.f32 	%f37, [%r58+17920];
	ld.shared.f32 	%f38, [%r58+18432];
	ld.shared.f32 	%f39, [%r58+18944];
	ld.shared.f32 	%f40, [%r58+19456];
	ld.shared.f32 	%f41, [%r58+19968];
	ld.shared.f32 	%f42, [%r58+20480];
	ld.shared.f32 	%f43, [%r58+20992];
	ld.shared.f32 	%f44, [%r58+21504];
	ld.shared.f32 	%f45, [%r58+22016];
	ld.shared.f32 	%f46, [%r58+22528];
	ld.shared.f32 	%f47, [%r58+23040];
	ld.shared.f32 	%f48, [%r58+23552];
	ld.shared.f32 	%f49, [%r58+24064];
	ld.shared.f32 	%f50, [%r58+24576];
	ld.shared.f32 	%f51, [%r58+25088];
	ld.shared.f32 	%f52, [%r58+25600];
	ld.shared.f32 	%f53, [%r58+26112];
	ld.shared.f32 	%f54, [%r58+26624];
	ld.shared.f32 	%f55, [%r58+27136];
	ld.shared.f32 	%f56, [%r58+27648];
	ld.shared.f32 	%f57, [%r58+28160];
	ld.shared.f32 	%f58, [%r58+28672];
	ld.shared.f32 	%f59, [%r58+29184];
	ld.shared.f32 	%f60, [%r58+29696];
	ld.shared.f32 	%f61, [%r58+30208];
	ld.shared.f32 	%f62, [%r58+30720];
	ld.shared.f32 	%f63, [%r58+31232];
	ld.shared.f32 	%f64, [%r58+31744];
	ld.shared.f32 	%f65, [%r58+32256];
	ld.shared.f32 	%f66, [%r58+516];
	ld.shared.f32 	%f67, [%r58+1028];
	ld.shared.f32 	%f68, [%r58+1540];
	ld.shared.f32 	%f69, [%r58+2052];
	ld.shared.f32 	%f70, [%r58+2564];
	ld.shared.f32 	%f71, [%r58+3076];
	ld.shared.f32 	%f72, [%r58+3588];
	ld.shared.f32 	%f73, [%r58+4100];
	ld.shared.f32 	%f74, [%r58+4612];
	ld.shared.f32 	%f75, [%r58+5124];
	ld.shared.f32 	%f76, [%r58+5636];
	ld.shared.f32 	%f77, [%r58+6148];
	ld.shared.f32 	%f78, [%r58+6660];
	ld.shared.f32 	%f79, [%r58+7172];
	ld.shared.f32 	%f80, [%r58+7684];
	ld.shared.f32 	%f81, [%r58+8196];
	ld.shared.f32 	%f82, [%r58+8708];
	ld.shared.f32 	%f83, [%r58+9220];
	ld.shared.f32 	%f84, [%r58+9732];
	ld.shared.f32 	%f85, [%r58+10244];
	ld.shared.f32 	%f86, [%r58+10756];
	ld.shared.f32 	%f87, [%r58+11268];
	ld.shared.f32 	%f88, [%r58+11780];
	ld.shared.f32 	%f89, [%r58+12292];
	ld.shared.f32 	%f90, [%r58+12804];
	ld.shared.f32 	%f91, [%r58+13316];
	ld.shared.f32 	%f92, [%r58+13828];
	ld.shared.f32 	%f93, [%r58+14340];
	ld.shared.f32 	%f94, [%r58+14852];
	ld.shared.f32 	%f95, [%r58+15364];
	ld.shared.f32 	%f96, [%r58+15876];
	ld.shared.f32 	%f97, [%r58+16388];
	ld.shared.f32 	%f98, [%r58+16900];
	ld.shared.f32 	%f99, [%r58+17412];
	ld.shared.f32 	%f100, [%r58+17924];
	ld.shared.f32 	%f101, [%r58+18436];
	ld.shared.f32 	%f102, [%r58+18948];
	ld.shared.f32 	%f103, [%r58+19460];
	ld.shared.f32 	%f104, [%r58+19972];
	ld.shared.f32 	%f105, [%r58+20484];
	ld.shared.f32 	%f106, [%r58+20996];
	ld.shared.f32 	%f107, [%r58+21508];
	ld.shared.f32 	%f108, [%r58+22020];
	ld.shared.f32 	%f109, [%r58+22532];
	ld.shared.f32 	%f110, [%r58+23044];
	ld.shared.f32 	%f111, [%r58+23556];
	ld.shared.f32 	%f112, [%r58+24068];
	ld.shared.f32 	%f113, [%r58+24580];
	ld.shared.f32 	%f114, [%r58+25092];
	ld.shared.f32 	%f115, [%r58+25604];
	ld.shared.f32 	%f116, [%r58+26116];
	ld.shared.f32 	%f117, [%r58+26628];
	ld.shared.f32 	%f118, [%r58+27140];
	ld.shared.f32 	%f119, [%r58+27652];
	ld.shared.f32 	%f120, [%r58+28164];
	ld.shared.f32 	%f121, [%r58+28676];
	ld.shared.f32 	%f122, [%r58+29188];
	ld.shared.f32 	%f123, [%r58+29700];
	ld.shared.f32 	%f124, [%r58+30212];
	ld.shared.f32 	%f125, [%r58+30724];
	ld.shared.f32 	%f126, [%r58+31236];
	ld.shared.f32 	%f127, [%r58+31748];
	ld.shared.f32 	%f128, [%r58+32260];
	mov.b32 	%r71, 0;
$L__BB0_6:
	shl.b32 	%r59, %r71, 1;
	shl.b32 	%r60, %r71, 5;
	mov.u32 	%r61, _ZZ16mymatmul_kernel0E11data_shared;
	add.s32 	%r62, %r61, %r60;
	mul.wide.u32 	%rd32, %r59, 4;
	add.s64 	%rd33, %rd1, %rd32;
	ld.local.v2.f32 	{%f202, %f203}, [%rd33+28672];
	ld.local.v2.f32 	{%f204, %f205}, [%rd33+24576];
	ld.local.v2.f32 	{%f206, %f207}, [%rd33+20480];
	ld.local.v2.f32 	{%f208, %f209}, [%rd33+16384];
	ld.local.v2.f32 	{%f210, %f211}, [%rd33+12288];
	ld.local.v2.f32 	{%f212, %f213}, [%rd33+8192];
	ld.local.v2.f32 	{%f214, %f215}, [%rd33+4096];
	ld.local.v2.f32 	{%f216, %f217}, [%rd33];
	ld.shared.f32 	%f218, [%r62];
	fma.rn.f32 	%f219, %f218, %f1, %f216;
	fma.rn.f32 	%f220, %f218, %f3, %f214;
	fma.rn.f32 	%f221, %f218, %f4, %f212;
	fma.rn.f32 	%f222, %f218, %f5, %f210;
	fma.rn.f32 	%f223, %f218, %f6, %f208;
	fma.rn.f32 	%f224, %f218, %f7, %f206;
	fma.rn.f32 	%f225, %f218, %f8, %f204;
	fma.rn.f32 	%f226, %f218, %f9, %f202;
	ld.shared.f32 	%f227, [%r62+4];
	fma.rn.f32 	%f228, %f227, %f10, %f219;
	fma.rn.f32 	%f229, %f227, %f11, %f220;
	fma.rn.f32 	%f230, %f227, %f12, %f221;
	fma.rn.f32 	%f231, %f227, %f13, %f222;
	fma.rn.f32 	%f232, %f227, %f14, %f223;
	fma.rn.f32 	%f233, %f227, %f15, %f224;
	fma.rn.f32 	%f234, %f227, %f16, %f225;
	fma.rn.f32 	%f235, %f227, %f17, %f226;
	ld.shared.f32 	%f236, [%r62+8];
	fma.rn.f32 	%f237, %f236, %f18, %f228;
	fma.rn.f32 	%f238, %f236, %f19, %f229;
	fma.rn.f32 	%f239, %f236, %f20, %f230;
	fma.rn.f32 	%f240, %f236, %f21, %f231;
	fma.rn.f32 	%f241, %f236, %f22, %f232;
	fma.rn.f32 	%f242, %f236, %f23, %f233;
	fma.rn.f32 	%f243, %f236, %f24, %f234;
	fma.rn.f32 	%f244, %f236, %f25, %f235;
	ld.shared.f32 	%f245, [%r62+12];
	fma.rn.f32 	%f246, %f245, %f26, %f237;
	fma.rn.f32 	%f247, %f245, %f27, %f238;
	fma.rn.f32 	%f248, %f245, %f28, %f239;
	fma.rn.f32 	%f249, %f245, %f29, %f240;
	fma.rn.f32 	%f250, %f245, %f30, %f241;
	fma.rn.f32 	%f251, %f245, %f31, %f242;
	fma.rn.f32 	%f252, %f245, %f32, %f243;
	fma.rn.f32 	%f253, %f245, %f33, %f244;
	ld.shared.f32 	%f254, [%r62+16];
	fma.rn.f32 	%f255, %f254, %f34, %f246;
	fma.rn.f32 	%f256, %f254, %f35, %f247;
	fma.rn.f32 	%f257, %f254, %f36, %f248;
	fma.rn.f32 	%f258, %f254, %f37, %f249;
	fma.rn.f32 	%f259, %f254, %f38, %f250;
	fma.rn.f32 	%f260, %f254, %f39, %f251;
	fma.rn.f32 	%f261, %f254, %f40, %f252;
	fma.rn.f32 	%f262, %f254, %f41, %f253;
	ld.shared.f32 	%f263, [%r62+20];
	fma.rn.f32 	%f264, %f263, %f42, %f255;
	fma.rn.f32 	%f265, %f263, %f43, %f256;
	fma.rn.f32 	%f266, %f263, %f44, %f257;
	fma.rn.f32 	%f267, %f263, %f45, %f258;
	fma.rn.f32 	%f268, %f263, %f46, %f259;
	fma.rn.f32 	%f269, %f263, %f47, %f260;
	fma.rn.f32 	%f270, %f263, %f48, %f261;
	fma.rn.f32 	%f271, %f263, %f49, %f262;
	ld.shared.f32 	%f272, [%r62+24];
	fma.rn.f32 	%f273, %f272, %f50, %f264;
	fma.rn.f32 	%f274, %f272, %f51, %f265;
	fma.rn.f32 	%f275, %f272, %f52, %f266;
	fma.rn.f32 	%f276, %f272, %f53, %f267;
	fma.rn.f32 	%f277, %f272, %f54, %f268;
	fma.rn.f32 	%f278, %f272, %f55, %f269;
	fma.rn.f32 	%f279, %f272, %f56, %f270;
	fma.rn.f32 	%f280, %f272, %f57, %f271;
	ld.shared.f32 	%f281, [%r62+28];
	fma.rn.f32 	%f282, %f281, %f58, %f273;
	fma.rn.f32 	%f283, %f281, %f59, %f274;
	fma.rn.f32 	%f284, %f281, %f60, %f275;
	fma.rn.f32 	%f285, %f281, %f61, %f276;
	fma.rn.f32 	%f286, %f281, %f62, %f277;
	fma.rn.f32 	%f287, %f281, %f63, %f278;
	fma.rn.f32 	%f288, %f281, %f64, %f279;
	fma.rn.f32 	%f289, %f281, %f65, %f280;
	fma.rn.f32 	%f290, %f218, %f2, %f217;
	fma.rn.f32 	%f291, %f218, %f66, %f215;
	fma.rn.f32 	%f292, %f218, %f67, %f213;
	fma.rn.f32 	%f293, %f218, %f68, %f211;
	fma.rn.f32 	%f294, %f218, %f69, %f209;
	fma.rn.f32 	%f295, %f218, %f70, %f207;
	fma.rn.f32 	%f296, %f218, %f71, %f205;
	fma.rn.f32 	%f297, %f218, %f72, %f203;
	fma.rn.f32 	%f298, %f227, %f73, %f290;
	fma.rn.f32 	%f299, %f227, %f74, %f291;
	fma.rn.f32 	%f300, %f227, %f75, %f292;
	fma.rn.f32 	%f301, %f227, %f76, %f293;
	fma.rn.f32 	%f302, %f227, %f77, %f294;
	fma.rn.f32 	%f303, %f227, %f78, %f295;
	fma.rn.f32 	%f304, %f227, %f79, %f296;
	fma.rn.f32 	%f305, %f227, %f80, %f297;
	fma.rn.f32 	%f306, %f236, %f81, %f298;
	fma.rn.f32 	%f307, %f236, %f82, %f299;
	fma.rn.f32 	%f308, %f236, %f83, %f300;
	fma.rn.f32 	%f309, %f236, %f84, %f301;
	fma.rn.f32 	%f310, %f236, %f85, %f302;
	fma.rn.f32 	%f311, %f236, %f86, %f303;
	fma.rn.f32 	%f312, %f236, %f87, %f304;
	fma.rn.f32 	%f313, %f236, %f88, %f305;
	fma.rn.f32 	%f314, %f245, %f89, %f306;
	fma.rn.f32 	%f315, %f245, %f90, %f307;
	fma.rn.f32 	%f316, %f245, %f91, %f308;
	fma.rn.f32 	%f317, %f245, %f92, %f309;
	fma.rn.f32 	%f318, %f245, %f93, %f310;
	fma.rn.f32 	%f319, %f245, %f94, %f311;
	fma.rn.f32 	%f320, %f245, %f95, %f312;
	fma.rn.f32 	%f321, %f245, %f96, %f313;
	fma.rn.f32 	%f322, %f254, %f97, %f314;
	fma.rn.f32 	%f323, %f254, %f98, %f315;
	fma.rn.f32 	%f324, %f254, %f99, %f316;
	fma.rn.f32 	%f325, %f254, %f100, %f317;
	fma.rn.f32 	%f326, %f254, %f101, %f318;
	fma.rn.f32 	%f327, %f254, %f102, %f319;
	fma.rn.f32 	%f328, %f254, %f103, %f320;
	fma.rn.f32 	%f329, %f254, %f104, %f321;
	fma.rn.f32 	%f330, %f263, %f105, %f322;
	fma.rn.f32 	%f331, %f263, %f106, %f323;
	fma.rn.f32 	%f332, %f263, %f107, %f324;
	fma.rn.f32 	%f333, %f263, %f108, %f325;
	fma.rn.f32 	%f334, %f263, %f109, %f326;
	fma.rn.f32 	%f335, %f263, %f110, %f327;
	fma.rn.f32 	%f336, %f263, %f111, %f328;
	fma.rn.f32 	%f337, %f263, %f112, %f329;
	fma.rn.f32 	%f338, %f272, %f113, %f330;
	fma.rn.f32 	%f339, %f272, %f114, %f331;
	fma.rn.f32 	%f340, %f272, %f115, %f332;
	fma.rn.f32 	%f341, %f272, %f116, %f333;
	fma.rn.f32 	%f342, %f272, %f117, %f334;
	fma.rn.f32 	%f343, %f272, %f118, %f335;
	fma.rn.f32 	%f344, %f272, %f119, %f336;
	fma.rn.f32 	%f345, %f272, %f120, %f337;
	fma.rn.f32 	%f346, %f281, %f121, %f338;
	fma.rn.f32 	%f347, %f281, %f122, %f339;
	fma.rn.f32 	%f348, %f281, %f123, %f340;
	fma.rn.f32 	%f349, %f281, %f124, %f341;
	fma.rn.f32 	%f350, %f281, %f125, %f342;
	fma.rn.f32 	%f351, %f281, %f126, %f343;
	fma.rn.f32 	%f352, %f281, %f127, %f344;
	fma.rn.f32 	%f353, %f281, %f128, %f345;
	st.local.v2.f32 	[%rd33], {%f282, %f346};
	st.local.v2.f32 	[%rd33+4096], {%f283, %f347};
	st.local.v2.f32 	[%rd33+8192], {%f284, %f348};
	st.local.v2.f32 	[%rd33+12288], {%f285, %f349};
	st.local.v2.f32 	[%rd33+16384], {%f286, %f350};
	st.local.v2.f32 	[%rd33+20480], {%f287, %f351};
	st.local.v2.f32 	[%rd33+24576], {%f288, %f352};
	st.local.v2.f32 	[%rd33+28672], {%f289, %f353};
	add.s32 	%r71, %r71, 1;
	setp.ne.s32 	%p3, %r71, 512;
	@%p3 bra 	$L__BB0_6;
	add.s32 	%r69, %r69, 1;
	setp.ne.s32 	%p4, %r69, 128;
	@%p4 bra 	$L__BB0_3;
	ld.param.u64 	%rd38, [mymatmul_kernel0_param_2];
	mov.u32 	%r64, %ctaid.x;
	shl.b32 	%r65, %r64, 10;
	mov.u32 	%r66, %tid.x;
	or.b32  	%r67, %r65, %r66;
	add.s32 	%r72, %r67, %r66;
	add.s64 	%rd39, %rd1, 16384;
	cvta.to.global.u64 	%rd3, %rd38;
	mov.b32 	%r73, 0;
$L__BB0_9:
	ld.local.v2.f32 	{%f354, %f355}, [%rd39+-16384];
	mul.wide.u32 	%rd34, %r72, 4;
	add.s64 	%rd35, %rd3, %rd34;
	st.global.f32 	[%rd35], %f354;
	ld.local.v2.f32 	{%f356, %f357}, [%rd39+-12288];
	st.global.f32 	[%rd35+512], %f356;
	ld.local.v2.f32 	{%f358, %f359}, [%rd39+-8192];
	st.global.f32 	[%rd35+1024], %f358;
	ld.local.v2.f32 	{%f360, %f361}, [%rd39+-4096];
	st.global.f32 	[%rd35+1536], %f360;
	ld.local.v2.f32 	{%f362, %f363}, [%rd39];
	st.global.f32 	[%rd35+2048], %f362;
	ld.local.v2.f32 	{%f364, %f365}, [%rd39+4096];
	st.global.f32 	[%rd35+2560], %f364;
	ld.local.v2.f32 	{%f366, %f367}, [%rd39+8192];
	st.global.f32 	[%rd35+3072], %f366;
	ld.local.v2.f32 	{%f368, %f369}, [%rd39+12288];
	st.global.f32 	[%rd35+3584], %f368;
	st.global.f32 	[%rd35+4], %f355;
	st.global.f32 	[%rd35+516], %f357;
	st.global.f32 	[%rd35+1028], %f359;
	st.global.f32 	[%rd35+1540], %f361;
	st.global.f32 	[%rd35+2052], %f363;
	st.global.f32 	[%rd35+2564], %f365;
	st.global.f32 	[%rd35+3076], %f367;
	st.global.f32 	[%rd35+3588], %f369;
	add.s32 	%r73, %r73, 1;
	add.s32 	%r72, %r72, 4096;
	add.s64 	%rd39, %rd39, 8;
	setp.ne.s32 	%p5, %r73, 512;
	@%p5 bra 	$L__BB0_9;
	ret;

}


// ===== COMPILED SASS (sm_100) =====

	.target	sm_100

	.elftype	@"ET_EXEC"


//--------------------- .note.nv.tkinfo           --------------------------
	.section	.note.nv.tkinfo,"",@"SHT_NOTE"
	.sectionflags	@"SHF_NOTE_NV_TKINFO"
	.tkinfo
        /*0018*/ 	.word	0x00000002
        /*0030*/ 	.string	""
        /*0030*/ 	.string	"ptxas"
        /*0030*/ 	.string	"Cuda compilation tools, release 13.0, V13.0.88"
        /*0030*/ 	.string	"Build cuda_13.0.r13.0/compiler.36424714_0"
        /*0030*/ 	.string	"-arch sm_100 -m 64 "



//--------------------- .note.nv.cuinfo           --------------------------
	.section	.note.nv.cuinfo,"",@"SHT_NOTE"
	.sectionflags	@"SHF_NOTE_NV_CUINFO"
        /*0018*/ 	.short	0x0002
        /*001a*/ 	.short	0x0064
        /*001c*/ 	.short	0x0082
	.zero		2


//--------------------- .nv.info                  --------------------------
	.section	.nv.info,"",@"SHT_CUDA_INFO"
	.align	4


	//----- nvinfo : EIATTR_REGCOUNT
	.align		4
        /*0000*/ 	.byte	0x04, 0x2f
        /*0002*/ 	.short	(.L_1 - .L_0)
	.align		4
.L_0:
        /*0004*/ 	.word	index@(mymatmul_kernel0)
        /*0008*/ 	.word	0x000000e0


	//----- nvinfo : EIATTR_FRAME_SIZE
	.align		4
.L_1:
        /*000c*/ 	.byte	0x04, 0x11
        /*000e*/ 	.short	(.L_3 - .L_2)
	.align		4
.L_2:
        /*0010*/ 	.word	index@(mymatmul_kernel0)
        /*0014*/ 	.word	0x00008000


	//----- nvinfo : EIATTR_MIN_STACK_SIZE
	.align		4
.L_3:
        /*0018*/ 	.byte	0x04, 0x12
        /*001a*/ 	.short	(.L_5 - .L_4)
	.align		4
.L_4:
        /*001c*/ 	.word	index@(mymatmul_kernel0)
        /*0020*/ 	.word	0x00008000
.L_5:


//--------------------- .nv.compat                --------------------------
	.section	.nv.compat,"",@"SHT_CUDA_COMPAT_INFO"
	.align	4
        /*0000*/ 	.byte	0x02, 0x09, 0x00, 0x00, 0x02, 0x02, 0x01, 0x00, 0x02, 0x05, 0x05, 0x00, 0x03, 0x07, 0x01, 0x01
        /*0010*/ 	.byte	0x02, 0x03, 0x00, 0x00, 0x02, 0x06, 0x01, 0x00, 0x04, 0x0b, 0x08, 0x00, 0x09, 0x00, 0x00, 0x00
        /*0020*/ 	.byte	0x00, 0x00, 0x00, 0x00


//--------------------- .nv.info.mymatmul_kernel0 --------------------------
	.section	.nv.info.mymatmul_kernel0,"",@"SHT_CUDA_INFO"
	.sectionflags	@""
	.align	4


	//----- nvinfo : EIATTR_CUDA_API_VERSION
	.align		4
        /*0000*/ 	.byte	0x04, 0x37
        /*0002*/ 	.short	(.L_7 - .L_6)
.L_6:
        /*0004*/ 	.word	0x00000082


	//----- nvinfo : EIATTR_KPARAM_INFO
	.align		4
.L_7:
        /*0008*/ 	.byte	0x04, 0x17
        /*000a*/ 	.short	(.L_9 - .L_8)
.L_8:
        /*000c*/ 	.word	0x00000000
        /*0010*/ 	.short	0x0002
        /*0012*/ 	.short	0x0010
        /*0014*/ 	.byte	0x00, 0xf5, 0x21, 0x00


	//----- nvinfo : EIATTR_KPARAM_INFO
	.align		4
.L_9:
        /*0018*/ 	.byte	0x04, 0x17
        /*001a*/ 	.short	(.L_11 - .L_10)
.L_10:
        /*001c*/ 	.word	0x00000000
        /*0020*/ 	.short	0x0001
        /*0022*/ 	.short	0x0008
        /*0024*/ 	.byte	0x00, 0xf5, 0x21, 0x00


	//----- nvinfo : EIATTR_KPARAM_INFO
	.align		4
.L_11:
        /*0028*/ 	.byte	0x04, 0x17
        /*002a*/ 	.short	(.L_13 - .L_12)
.L_12:
        /*002c*/ 	.word	0x00000000
        /*0030*/ 	.short	0x0000
        /*0032*/ 	.short	0x0000
        /*0034*/ 	.byte	0x00, 0xf5, 0x21, 0x00


	//----- nvinfo : EIATTR_SPARSE_MMA_MASK
	.align		4
.L_13:
        /*0038*/ 	.byte	0x03, 0x50
        /*003a*/ 	.short	0x0000


	//----- nvinfo : EIATTR_MAXREG_COUNT
	.align		4
        /*003c*/ 	.byte	0x03, 0x1b
        /*003e*/ 	.short	0x00ff


	//----- nvinfo : EIATTR_NUM_BARRIERS
	.align		4
        /*0040*/ 	.byte	0x02, 0x4c
        /*0042*/ 	.byte	0x01
	.zero		1


	//----- nvinfo : EIATTR_MERCURY_ISA_VERSION
	.align		4
        /*0044*/ 	.byte	0x03, 0x5f
        /*0046*/ 	.short	0x0101


	//----- nvinfo : EIATTR_VRC_CTA_INIT_COUNT
	.align		4
        /*0048*/ 	.byte	0x02, 0x4a
	.zero		1
	.zero		1


	//----- nvinfo : EIATTR_EXIT_INSTR_OFFSETS
	.align		4
        /*004c*/ 	.byte	0x04, 0x1c
        /*004e*/ 	.short	(.L_15 - .L_14)


	//   ....[0]....
.L_14:
        /*0050*/ 	.word	0x00004e40


	//----- nvinfo : EIATTR_MAX_THREADS
	.align		4
.L_15:
        /*0054*/ 	.byte	0x04, 0x05
        /*0056*/ 	.short	(.L_17 - .L_16)
.L_16:
        /*0058*/ 	.word	0x00000040
        /*005c*/ 	.word	0x00000001
        /*0060*/ 	.word	0x00000001


	//----- nvinfo : EIATTR_CBANK_PARAM_SIZE
	.align		4
.L_17:
        /*0064*/ 	.byte	0x03, 0x19
        /*0066*/ 	.short	0x0018


	//----- nvinfo : EIATTR_PARAM_CBANK
	.align		4
        /*0068*/ 	.byte	0x04, 0x0a
        /*006a*/ 	.short	(.L_19 - .L_18)
	.align		4
.L_18:
        /*006c*/ 	.word	index@(.nv.constant0.mymatmul_kernel0)
        /*0070*/ 	.short	0x0380
        /*0072*/ 	.short	0x0018


	//----- nvinfo : EIATTR_SW_WAR
	.align		4
.L_19:
        /*0074*/ 	.byte	0x04, 0x36
        /*0076*/ 	.short	(.L_21 - .L_20)
.L_20:
        /*0078*/ 	.word	0x00000008
.L_21:


//--------------------- .nv.callgraph             --------------------------
	.section	.nv.callgraph,"",@"SHT_CUDA_CALLGRAPH"
	.align	4
	.sectionentsize	8
	.align		4
        /*0000*/ 	.word	0x00000000
	.align		4
        /*0004*/ 	.word	0xffffffff
	.align		4
        /*0008*/ 	.word	0x00000000
	.align		4
        /*000c*/ 	.word	0xfffffffe
	.align		4
        /*0010*/ 	.word	0x00000000
	.align		4
        /*0014*/ 	.word	0xfffffffd
	.align		4
        /*0018*/ 	.word	0x00000000
	.align		4
        /*001c*/ 	.word	0xfffffffc


//--------------------- .text.mymatmul_kernel0    --------------------------
	.section	.text.mymatmul_kernel0,"ax",@progbits
	.align	128
        .global         mymatmul_kernel0
        .type           mymatmul_kernel0,@function
        .size           mymatmul_kernel0,(.L_x_5 - mymatmul_kernel0)
        .other          mymatmul_kernel0,@"STO_CUDA_ENTRY STV_DEFAULT"
mymatmul_kernel0:
.text.mymatmul_kernel0:
[----:B------:R-:W0:Y:S01]  /*0000*/  LDC R1, c[0x0][0x37c] ;  /* 0x0000df00ff017b82 */ /* 0x000e220000000800 */
[----:B------:R-:W-:Y:S01]  /*0010*/  HFMA2 R0, -RZ, RZ, 0, 0 ;  /* 0x00000000ff007431 */ /* 0x000fe200000001ff */
[----:B0-----:R-:W-:-:S07]  /*0020*/  IADD3 R1, PT, PT, R1, -0x8000, RZ ;  /* 0xffff800001017810 */ /* 0x001fce0007ffe0ff */
.L_x_0:
[C---:B-1----:R-:W-:Y:S02]  /*0030*/  SHF.L.U32 R2, R0.reuse, 0x1, RZ ;  /* 0x0000000100027819 */ /* 0x042fe400000006ff */
[C---:B------:R-:W-:Y:S02]  /*0040*/  IADD3 R3, PT, PT, R0.reuse, 0x4, RZ ;  /* 0x0000000400037810 */ /* 0x040fe40007ffe0ff */
[----:B------:R-:W-:Y:S02]  /*0050*/  IADD3 R5, PT, PT, R0, 0x8, RZ ;  /* 0x0000000800057810 */ /* 0x000fe40007ffe0ff */
[----:B------:R-:W-:Y:S02]  /*0060*/  LEA R2, R2, R1, 0x2 ;  /* 0x0000000102027211 */ /* 0x000fe400078e10ff */
[----:B------:R-:W-:Y:S02]  /*0070*/  SHF.L.U32 R4, R3, 0x1, RZ ;  /* 0x0000000103047819 */ /* 0x000fe400000006ff */
[----:B------:R-:W-:Y:S01]  /*0080*/  IADD3 R3, PT, PT, R0, 0x10, RZ ;  /* 0x0000001000037810 */ /* 0x000fe20007ffe0ff */
[----:B------:R-:W-:Y:S01]  /*0090*/  STL.128 [R2], RZ ;  /* 0x000000ff02007387 */ /* 0x000fe20000100c00 */
[----:B------:R-:W-:-:S02]  /*00a0*/  SHF.L.U32 R6, R5, 0x1, RZ ;  /* 0x0000000105067819 */ /* 0x000fc400000006ff */
[----:B------:R-:W-:Y:S01]  /*00b0*/  IADD3 R7, PT, PT, R0, 0xc, RZ ;  /* 0x0000000c00077810 */ /* 0x000fe20007ffe0ff */
[----:B------:R-:W-:Y:S01]  /*00c0*/  STL.128 [R2+0x1000], RZ ;  /* 0x001000ff02007387 */ /* 0x000fe20000100c00 */
[-C--:B------:R-:W-:Y:S02]  /*00d0*/  LEA R4, R4, R1.reuse, 0x2 ;  /* 0x0000000104047211 */ /* 0x080fe400078e10ff */
[----:B------:R-:W-:Y:S01]  /*00e0*/  LEA R6, R6, R1, 0x2 ;  /* 0x0000000106067211 */ /* 0x000fe200078e10ff */
[----:B------:R-:W-:Y:S01]  /*00f0*/  STL.128 [R2+0x2000], RZ ;  /* 0x002000ff02007387 */ /* 0x000fe20000100c00 */
[----:B------:R-:W-:Y:S02]  /*0100*/  SHF.L.U32 R8, R7, 0x1, RZ ;  /* 0x0000000107087819 */ /* 0x000fe400000006ff */
[C---:B------:R-:W-:Y:S01]  /*0110*/  IADD3 R5, PT, PT, R0.reuse, 0x14, RZ ;  /* 0x0000001400057810 */ /* 0x040fe20007ffe0ff */
[----:B------:R-:W-:Y:S01]  /*0120*/  STL.128 [R2+0x3000], RZ ;  /* 0x003000ff02007387 */ /* 0x000fe20000100c00 */
[----:B------:R-:W-:-:S02]  /*0130*/  IADD3 R7, PT, PT, R0, 0x18, RZ ;  /* 0x0000001800077810 */ /* 0x000fc40007ffe0ff */
[----:B------:R-:W-:Y:S01]  /*0140*/  LEA R8, R8, R1, 0x2 ;  /* 0x0000000108087211 */ /* 0x000fe200078e10ff */
[----:B------:R-:W-:Y:S04]  /*0150*/  STL.128 [R2+0x4000], RZ ;  /* 0x004000ff02007387 */ /* 0x000fe80000100c00 */
        /* <DEDUP_REMOVED lines=10> */
[----:B------:R0:W-:Y:S04]  /*0200*/  STL.128 [R2+0x7010], RZ ;  /* 0x007010ff02007387 */ /* 0x0001e80000100c00 */
[----:B------:R-:W-:Y:S01]  /*0210*/  STL.128 [R4], RZ ;  /* 0x000000ff04007387 */ /* 0x000fe20000100c00 */
[----:B0-----:R-:W-:-:S03]  /*0220*/  SHF.L.U32 R2, R3, 0x1, RZ ;  /* 0x0000000103027819 */ /* 0x001fc600000006ff */
[----:B------:R-:W-:Y:S01]  /*0230*/  STL.128 [R4+0x1000], RZ ;  /* 0x001000ff04007387 */ /* 0x000fe20000100c00 */
[----:B------:R-:W-:-:S03]  /*0240*/  LEA R3, R2, R1, 0x2 ;  /* 0x0000000102037211 */ /* 0x000fc600078e10ff */
[----:B------:R-:W-:Y:S01]  /*0250*/  STL.128 [R4+0x2000], RZ ;  /* 0x002000ff04007387 */ /* 0x000fe20000100c00 */
[C---:B------:R-:W-:Y:S02]  /*0260*/  IADD3 R2, PT, PT, R0.reuse, 0x1c, RZ ;  /* 0x0000001c00027810 */ /* 0x040fe40007ffe0ff */
[----:B------:R-:W-:Y:S01]  /*0270*/  IADD3 R0, PT, PT, R0, 0x20, RZ ;  /* 0x0000002000007810 */ /* 0x000fe20007ffe0ff */
[----:B------:R-:W-:Y:S01]  /*0280*/  STL.128 [R4+0x3000], RZ ;  /* 0x003000ff04007387 */ /* 0x000fe20000100c00 */
[----:B------:R-:W-:Y:S02]  /*0290*/  SHF.L.U32 R2, R2, 0x1, RZ ;  /* 0x0000000102027819 */ /* 0x000fe400000006ff */
[----:B------:R-:W-:Y:S01]  /*02a0*/  ISETP.NE.AND P0, PT, R0, 0x200, PT ;  /* 0x000002000000780c */ /* 0x000fe20003f05270 */
[----:B------:R-:W-:Y:S01]  /*02b0*/  STL.128 [R4+0x4000], RZ ;  /* 0x004000ff04007387 */ /* 0x000fe20000100c00 */
[----:B------:R-:W-:-:S03]  /*02c0*/  LEA R2, R2, R1, 0x2 ;  /* 0x0000000102027211 */ /* 0x000fc600078e10ff */
        /* <DEDUP_REMOVED lines=11> */
[----:B------:R-:W-:Y:S04]  /*0380*/  STL.128 [R6], RZ ;  /* 0x000000ff06007387 */ /* 0x000fe80000100c00 */
[----:B------:R-:W-:Y:S01]  /*0390*/  STL.128 [R6+0x1000], RZ ;  /* 0x001000ff06007387 */ /* 0x000fe20000100c00 */
[----:B0-----:R-:W-:-:S03]  /*03a0*/  SHF.L.U32 R4, R5, 0x1, RZ ;  /* 0x0000000105047819 */ /* 0x001fc600000006ff */
        /* <DEDUP_REMOVED lines=15> */
[----:B------:R1:W-:Y:S01]  /*04a0*/  STL.128 [R8], RZ ;  /* 0x000000ff08007387 */ /* 0x0003e20000100c00 */
[----:B0-----:R-:W-:-:S03]  /*04b0*/  SHF.L.U32 R6, R7, 0x1, RZ ;  /* 0x0000000107067819 */ /* 0x001fc600000006ff */
[----:B------:R1:W-:Y:S01]  /*04c0*/  STL.128 [R8+0x1000], RZ ;  /* 0x001000ff08007387 */ /* 0x0003e20000100c00 */
[----:B------:R-:W-:-:S03]  /*04d0*/  LEA R6, R6, R1, 0x2 ;  /* 0x0000000106067211 */ /* 0x000fc600078e10ff */
[----:B------:R1:W-:Y:S04]  /*04e0*/  STL.128 [R8+0x2000], RZ ;  /* 0x002000ff08007387 */ /* 0x0003e80000100c00 */
        /* <DEDUP_REMOVED lines=13> */
[----:B------:R1:W-:Y:S04]  /*05c0*/  STL.128 [R3], RZ ;  /* 0x000000ff03007387 */ /* 0x0003e80000100c00 */
        /* <DEDUP_REMOVED lines=62> */
[----:B------:R1:W-:Y:S01]  /*09b0*/  STL.128 [R2+0x7010], RZ ;  /* 0x007010ff02007387 */ /* 0x0003e20000100c00 */
[----:B------:R-:W-:Y:S05]  /*09c0*/  @P0 BRA `(.L_x_0) ;  /* 0xfffffff400980947 */ /* 0x000fea000383ffff */
[----:B------:R-:W0:Y:S01]  /*09d0*/  S2R R0, SR_TID.X ;  /* 0x0000000000007919 */ /* 0x000e220000002100 */
[----:B------:R-:W-:Y:S01]  /*09e0*/  MOV R26, RZ ;  /* 0x000000ff001a7202 */ /* 0x000fe20000000f00 */
[----:B------:R-:W2:Y:S01]  /*09f0*/  LDCU.64 UR8, c[0x0][0x358] ;  /* 0x00006b00ff0877ac */ /* 0x000ea20008000a00 */
[----:B0-----:R-:W-:-:S04]  /*0a00*/  SHF.L.U32 R27, R0, 0x7, RZ ;  /* 0x00000007001b7819 */ /* 0x001fc800000006ff */
[----:B--2---:R-:W-:-:S07]  /*0a10*/  LOP3.LUT R27, R27, 0x1c07, R0, 0xc8, !PT ;  /* 0x00001c071b1b7812 */ /* 0x004fce00078ec800 */
.L_x_2:
[----:B-1----:R-:W0:Y:S01]  /*0a20*/  LDC.64 R4, c[0x0][0x380] ;  /* 0x0000e000ff047b82 */ /* 0x002e220000000a00 */
[----:B------:R-:W-:-:S07]  /*0a30*/  LEA R3, R26, R27, 0x3 ;  /* 0x0000001b1a037211 */ /* 0x000fce00078e18ff */
[----:B------:R-:W1:Y:S01]  /*0a40*/  S2UR UR4, SR_CTAID.X ;  /* 0x00000000000479c3 */ /* 0x000e620000002500 */
[----:B0-----:R-:W-:-:S07]  /*0a50*/  IMAD.WIDE.U32 R4, R3, 0x4, R4 ;  /* 0x0000000403047825 */ /* 0x001fce00078e0004 */
[----:B------:R-:W0:Y:S01]  /*0a60*/  LDC.64 R2, c[0x0][0x388] ;  /* 0x0000e200ff027b82 */ /* 0x000e220000000a00 */
[----:B------:R-:W2:Y:S01]  /*0a70*/  LDG.E.CONSTANT R28, desc[UR8][R4.64] ;  /* 0x00000008041c7981 */ /* 0x000ea2000c1e9900 */
[----:B-1----:R-:W-:-:S03]  /*0a80*/  USHF.L.U32 UR4, UR4, 0xa, URZ ;  /* 0x0000000a04047899 */ /* 0x002fc600080006ff */
[----:B------:R-:W3:Y:S04]  /*0a90*/  LDG.E.CONSTANT R30, desc[UR8][R4.64+0x8000] ;  /* 0x00800008041e7981 */ /* 0x000ee8000c1e9900 */
[----:B------:R-:W4:Y:S01]  /*0aa0*/  LDG.E.CONSTANT R31, desc[UR8][R4.64+0x10000] ;  /* 0x01000008041f7981 */ /* 0x000f22000c1e9900 */
[----:B------:R-:W-:-:S03]  /*0ab0*/  LOP3.LUT R29, R0, UR4, RZ, 0xfc, !PT ;  /* 0x00000004001d7c12 */ /* 0x000fc6000f8efcff */
[----:B------:R-:W5:Y:S01]  /*0ac0*/  LDG.E.CONSTANT R32, desc[UR8][R4.64+0x18000] ;  /* 0x0180000804207981 */ /* 0x000f62000c1e9900 */
[----:B------:R-:W-:-:S03]  /*0ad0*/  LEA R17, R26, R29, 0xf ;  /* 0x0000001d1a117211 */ /* 0x000fc600078e78ff */
[----:B------:R-:W5:Y:S01]  /*0ae0*/  LDG.E.CONSTANT R33, desc[UR8][R4.64+0x20000] ;  /* 0x0200000804217981 */ /* 0x000f62000c1e9900 */
[C---:B------:R-:W-:Y:S02]  /*0af0*/  IADD3 R9, PT, PT, R17.reuse, 0x40, RZ ;  /* 0x0000004011097810 */ /* 0x040fe40007ffe0ff */
[C---:B------:R-:W-:Y:S01]  /*0b00*/  IADD3 R11, PT, PT, R17.reuse, 0x80, RZ ;  /* 0x00000080110b7810 */ /* 0x040fe20007ffe0ff */
[----:B------:R-:W5:Y:S01]  /*0b10*/  LDG.E.CONSTANT R34, desc[UR8][R4.64+0x28000] ;  /* 0x0280000804227981 */ /* 0x000f62000c1e9900 */
[C-C-:B0-----:R-:W-:Y:S01]  /*0b20*/  IMAD.WIDE.U32 R6, R17.reuse, 0x4, R2.reuse ;  /* 0x0000000411067825 */ /* 0x141fe200078e0002 */
[C---:B------:R-:W-:Y:S02]  /*0b30*/  IADD3 R13, PT, PT, R17.reuse, 0xc0, RZ ;  /* 0x000000c0110d7810 */ /* 0x040fe40007ffe0ff */
[C---:B------:R-:W-:Y:S01]  /*0b40*/  IADD3 R15, PT, PT, R17.reuse, 0x100, RZ ;  /* 0x00000100110f7810 */ /* 0x040fe20007ffe0ff */
[----:B------:R-:W5:Y:S01]  /*0b50*/  LDG.E.CONSTANT R35, desc[UR8][R4.64+0x30000] ;  /* 0x0300000804237981 */ /* 0x000f62000c1e9900 */
[----:B------:R-:W-:Y:S01]  /*0b60*/  IADD3 R99, PT, PT, R17, 0x140, RZ ;  /* 0x0000014011637810 */ /* 0x000fe20007ffe0ff */
[--C-:B------:R-:W-:Y:S01]  /*0b70*/  IMAD.WIDE.U32 R8, R9, 0x4, R2.reuse ;  /* 0x0000000409087825 */ /* 0x100fe200078e0002 */
[C---:B------:R-:W-:Y:S01]  /*0b80*/  IADD3 R19, PT, PT, R17.reuse, 0x200, RZ ;  /* 0x0000020011137810 */ /* 0x040fe20007ffe0ff */
[----:B------:R-:W5:Y:S01]  /*0b90*/  LDG.E.CONSTANT R36, desc[UR8][R4.64+0x38000] ;  /* 0x0380000804247981 */ /* 0x000f62000c1e9900 */
[----:B------:R-:W-:Y:S01]  /*0ba0*/  IADD3 R21, PT, PT, R17, 0x240, RZ ;  /* 0x0000024011157810 */ /* 0x000fe20007ffe0ff */
[--C-:B------:R-:W-:Y:S01]  /*0bb0*/  IMAD.WIDE.U32 R10, R11, 0x4, R2.reuse ;  /* 0x000000040b0a7825 */ /* 0x100fe200078e0002 */
[----:B------:R-:W-:Y:S01]  /*0bc0*/  IADD3 R23, PT, PT, R17, 0x280, RZ ;  /* 0x0000028011177810 */ /* 0x000fe20007ffe0ff */
[----:B------:R-:W5:Y:S02]  /*0bd0*/  LDG.E.CONSTANT R37, desc[UR8][R4.64+0x40000] ;  /* 0x0400000804257981 */ /* 0x000f64000c1e9900 */
[----:B------:R-:W-:-:S02]  /*0be0*/  IMAD.WIDE.U32 R12, R13, 0x4, R2 ;  /* 0x000000040d0c7825 */ /* 0x000fc400078e0002 */
[----:B------:R-:W5:Y:S04]  /*0bf0*/  LDG.E.CONSTANT R38, desc[UR8][R4.64+0x48000] ;  /* 0x0480000804267981 */ /* 0x000f68000c1e9900 */
        /* <DEDUP_REMOVED lines=53> */
[----:B------:R0:W5:Y:S04]  /*0f50*/  LDG.E.CONSTANT R92, desc[UR8][R4.64+0x1f8000] ;  /* 0x1f800008045c7981 */ /* 0x000168000c1e9900 */
[----:B------:R1:W5:Y:S01]  /*0f60*/  LDG.E.CONSTANT R93, desc[UR8][R6.64] ;  /* 0x00000008065d7981 */ /* 0x000362000c1e9900 */
[----:B------:R-:W-:-:S03]  /*0f70*/  IMAD.WIDE.U32 R14, R15, 0x4, R2 ;  /* 0x000000040f0e7825 */ /* 0x000fc600078e0002 */
[----:B------:R2:W5:Y:S01]  /*0f80*/  LDG.E.CONSTANT R94, desc[UR8][R8.64] ;  /* 0x00000008085e7981 */ /* 0x000562000c1e9900 */
[----:B0-----:R-:W-:Y:S01]  /*0f90*/  IADD3 R5, PT, PT, R17, 0x180, RZ ;  /* 0x0000018011057810 */ /* 0x001fe20007ffe0ff */
[--C-:B------:R-:W-:Y:S02]  /*0fa0*/  IMAD.WIDE.U32 R98, R99, 0x4, R2.reuse ;  /* 0x0000000463627825 */ /* 0x100fe400078e0002 */
[----:B------:R0:W5:Y:S01]  /*0fb0*/  LDG.E.CONSTANT R95, desc[UR8][R10.64] ;  /* 0x000000080a5f7981 */ /* 0x000162000c1e9900 */
[----:B-1----:R-:W-:Y:S01]  /*0fc0*/  IADD3 R7, PT, PT, R17, 0x1c0, RZ ;  /* 0x000001c011077810 */ /* 0x002fe20007ffe0ff */
[--C-:B------:R-:W-:Y:S02]  /*0fd0*/  IMAD.WIDE.U32 R4, R5, 0x4, R2.reuse ;  /* 0x0000000405047825 */ /* 0x100fe400078e0002 */
[----:B------:R1:W5:Y:S02]  /*0fe0*/  LDG.E.CONSTANT R96, desc[UR8][R12.64] ;  /* 0x000000080c607981 */ /* 0x000364000c1e9900 */
[----:B------:R-:W-:-:S02]  /*0ff0*/  IMAD.WIDE.U32 R6, R7, 0x4, R2 ;  /* 0x0000000407067825 */ /* 0x000fc400078e0002 */
[----:B------:R3:W5:Y:S02]  /*1000*/  LDG.E.CONSTANT R97, desc[UR8][R14.64] ;  /* 0x000000080e617981 */ /* 0x000764000c1e9900 */
[--C-:B--2---:R-:W-:Y:S01]  /*1010*/  IMAD.WIDE.U32 R8, R19, 0x4, R2.reuse ;  /* 0x0000000413087825 */ /* 0x104fe200078e0002 */
[----:B------:R-:W-:Y:S01]  /*1020*/  IADD3 R19, PT, PT, R17, 0x300, RZ ;  /* 0x0000030011137810 */ /* 0x000fe20007ffe0ff */
[----:B------:R-:W2:Y:S02]  /*1030*/  LDG.E.CONSTANT R98, desc[UR8][R98.64] ;  /* 0x0000000862627981 */ /* 0x000ea4000c1e9900 */
[--C-:B0-----:R-:W-:Y:S01]  /*1040*/  IMAD.WIDE.U32 R10, R21, 0x4, R2.reuse ;  /* 0x00000004150a7825 */ /* 0x101fe200078e0002 */
[----:B------:R-:W-:Y:S01]  /*1050*/  IADD3 R21, PT, PT, R17, 0x340, RZ ;  /* 0x0000034011157810 */ /* 0x000fe20007ffe0ff */
[----:B------:R0:W2:Y:S02]  /*1060*/  LDG.E.CONSTANT R100, desc[UR8][R6.64] ;  /* 0x0000000806647981 */ /* 0x0000a4000c1e9900 */
[----:B-1----:R-:W-:Y:S01]  /*1070*/  IMAD.WIDE.U32 R12, R23, 0x4, R2 ;  /* 0x00000004170c7825 */ /* 0x002fe200078e0002 */
[C---:B------:R-:W-:Y:S01]  /*1080*/  IADD3 R23, PT, PT, R17.reuse, 0x380, RZ ;  /* 0x0000038011177810 */ /* 0x040fe20007ffe0ff */
[----:B------:R1:W2:Y:S01]  /*1090*/  LDG.E.CONSTANT R101, desc[UR8][R8.64] ;  /* 0x0000000808657981 */ /* 0x0002a2000c1e9900 */
[----:B---3--:R-:W-:-:S02]  /*10a0*/  IADD3 R15, PT, PT, R17, 0x2c0, RZ ;  /* 0x000002c0110f7810 */ /* 0x008fc40007ffe0ff */
[----:B------:R-:W-:Y:S01]  /*10b0*/  IADD3 R109, PT, PT, R17, 0x3c0, RZ ;  /* 0x000003c0116d7810 */ /* 0x000fe20007ffe0ff */
[----:B------:R3:W2:Y:S01]  /*10c0*/  LDG.E.CONSTANT R99, desc[UR8][R4.64] ;  /* 0x0000000804637981 */ /* 0x0006a2000c1e9900 */
[--C-:B0-----:R-:W-:Y:S01]  /*10d0*/  IMAD.WIDE.U32 R6, R21, 0x4, R2.reuse ;  /* 0x0000000415067825 */ /* 0x101fe200078e0002 */
[----:B------:R-:W-:Y:S02]  /*10e0*/  IADD3 R21, PT, PT, R17, 0x10c0, RZ ;  /* 0x000010c011157810 */ /* 0x000fe40007ffe0ff */
[----:B------:R0:W2:Y:S01]  /*10f0*/  LDG.E.CONSTANT R102, desc[UR8][R10.64] ;  /* 0x000000080a667981 */ /* 0x0000a2000c1e9900 */
[--C-:B-1----:R-:W-:Y:S01]  /*1100*/  IMAD.WIDE.U32 R8, R23, 0x4, R2.reuse ;  /* 0x0000000417087825 */ /* 0x102fe200078e0002 */
[----:B------:R-:W-:Y:S02]  /*1110*/  IADD3 R23, PT, PT, R17, 0x1100, RZ ;  /* 0x0000110011177810 */ /* 0x000fe40007ffe0ff */
[----:B------:R1:W2:Y:S01]  /*1120*/  LDG.E.CONSTANT R103, desc[UR8][R12.64] ;  /* 0x000000080c677981 */ /* 0x0002a2000c1e9900 */
[----:B---3--:R-:W-:Y:S01]  /*1130*/  IMAD.WIDE.U32 R4, R19, 0x4, R2 ;  /* 0x0000000413047825 */ /* 0x008fe200078e0002 */
[----:B------:R-:W-:-:S02]  /*1140*/  IADD3 R19, PT, PT, R17, 0x1080, RZ ;  /* 0x0000108011137810 */ /* 0x000fc40007ffe0ff */
[----:B------:R-:W3:Y:S01]  /*1150*/  LDG.E.CONSTANT R106, desc[UR8][R6.64] ;  /* 0x00000008066a7981 */ /* 0x000ee2000c1e9900 */
[----:B0-----:R-:W-:Y:S01]  /*1160*/  IADD3 R11, PT, PT, R17, 0x1000, RZ ;  /* 0x00001000110b7810 */ /* 0x001fe20007ffe0ff */
[--C-:B------:R-:W-:Y:S02]  /*1170*/  IMAD.WIDE.U32 R14, R15, 0x4, R2.reuse ;  /* 0x000000040f0e7825 */ /* 0x100fe400078e0002 */
[----:B------:R0:W3:Y:S01]  /*1180*/  LDG.E.CONSTANT R105, desc[UR8][R4.64] ;  /* 0x0000000804697981 */ /* 0x0000e2000c1e9900 */
[----:B-1----:R-:W-:Y:S01]  /*1190*/  IADD3 R13, PT, PT, R17, 0x1040, RZ ;  /* 0x00001040110d7810 */ /* 0x002fe20007ffe0ff */
[--C-:B------:R-:W-:Y:S02]  /*11a0*/  IMAD.WIDE.U32 R108, R109, 0x4, R2.reuse ;  /* 0x000000046d6c7825 */ /* 0x100fe400078e0002 */
[----:B------:R1:W3:Y:S02]  /*11b0*/  LDG.E.CONSTANT R107, desc[UR8][R8.64] ;  /* 0x00000008086b7981 */ /* 0x0002e4000c1e9900 */
[----:B------:R-:W-:-:S02]  /*11c0*/  IMAD.WIDE.U32 R10, R11, 0x4, R2 ;  /* 0x000000040b0a7825 */ /* 0x000fc400078e0002 */
[----:B------:R4:W3:Y:S02]  /*11d0*/  LDG.E.CONSTANT R104, desc[UR8][R14.64] ;  /* 0x000000080e687981 */ /* 0x0008e4000c1e9900 */
[--C-:B------:R-:W-:Y:S02]  /*11e0*/  IMAD.WIDE.U32 R12, R13, 0x4, R2.reuse ;  /* 0x000000040d0c7825 */ /* 0x100fe400078e0002 */
[----:B------:R-:W3:Y:S02]  /*11f0*/  LDG.E.CONSTANT R108, desc[UR8][R108.64] ;  /* 0x000000086c6c7981 */ /* 0x000ee4000c1e9900 */
[--C-:B0-----:R-:W-:Y:S01]  /*1200*/  IMAD.WIDE.U32 R4, R19, 0x4, R2.reuse ;  /* 0x0000000413047825 */ /* 0x101fe200078e0002 */
[----:B------:R-:W-:Y:S01]  /*1210*/  IADD3 R19, PT, PT, R17, 0x1180, RZ ;  /* 0x0000118011137810 */ /* 0x000fe20007ffe0ff */
[----:B------:R0:W3:Y:S02]  /*1220*/  LDG.E.CONSTANT R110, desc[UR8][R12.64] ;  /* 0x000000080c6e7981 */ /* 0x0000e4000c1e9900 */
[--C-:B------:R-:W-:Y:S01]  /*1230*/  IMAD.WIDE.U32 R6, R21, 0x4, R2.reuse ;  /* 0x0000000415067825 */ /* 0x100fe200078e0002 */
[----:B------:R-:W-:Y:S01]  /*1240*/  IADD3 R21, PT, PT, R17, 0x11c0, RZ ;  /* 0x000011c011157810 */ /* 0x000fe20007ffe0ff */
[----:B------:R0:W3:Y:S02]  /*1250*/  LDG.E.CONSTANT R111, desc[UR8][R4.64] ;  /* 0x00000008046f7981 */ /* 0x0000e4000c1e9900 */
[--C-:B-1----:R-:W-:Y:S01]  /*1260*/  IMAD.WIDE.U32 R8, R23, 0x4, R2.reuse ;  /* 0x0000000417087825 */ /* 0x102fe200078e0002 */
[C---:B------:R-:W-:Y:S01]  /*1270*/  IADD3 R23, PT, PT, R17.reuse, 0x1200, RZ ;  /* 0x0000120011177810 */ /* 0x040fe20007ffe0ff */
[----:B------:R1:W3:Y:S01]  /*1280*/  LDG.E.CONSTANT R109, desc[UR8][R10.64] ;  /* 0x000000080a6d7981 */ /* 0x0002e2000c1e9900 */
[----:B----4-:R-:W-:Y:S01]  /*1290*/  IADD3 R15, PT, PT, R17, 0x1140, RZ ;  /* 0x00001140110f7810 */ /* 0x010fe20007ffe0ff */
[--C-:B0-----:R-:W-:Y:S01]  /*12a0*/  IMAD.WIDE.U32 R12, R21, 0x4, R2.reuse ;  /* 0x00000004150c7825 */ /* 0x101fe200078e0002 */
[C---:B------:R-:W-:Y:S01]  /*12b0*/  IADD3 R119, PT, PT, R17.reuse, 0x1240, RZ ;  /* 0x0000124011777810 */ /* 0x040fe20007ffe0ff */
[----:B------:R0:W4:Y:S01]  /*12c0*/  LDG.E.CONSTANT R112, desc[UR8][R6.64] ;  /* 0x0000000806707981 */ /* 0x000122000c1e9900 */
[----:B------:R-:W-:Y:S01]  /*12d0*/  IADD3 R21, PT, PT, R17, 0x1340, RZ ;  /* 0x0000134011157810 */ /* 0x000fe20007ffe0ff */
[--C-:B------:R-:W-:Y:S01]  /*12e0*/  IMAD.WIDE.U32 R4, R23, 0x4, R2.reuse ;  /* 0x0000000417047825 */ /* 0x100fe200078e0002 */
[----:B------:R-:W-:Y:S01]  /*12f0*/  IADD3 R23, PT, PT, R17, 0x1380, RZ ;  /* 0x0000138011177810 */ /* 0x000fe20007ffe0ff */
[----:B------:R0:W4:Y:S02]  /*1300*/  LDG.E.CONSTANT R113, desc[UR8][R8.64] ;  /* 0x0000000808717981 */ /* 0x000124000c1e9900 */
[--C-:B-1----:R-:W-:Y:S01]  /*1310*/  IMAD.WIDE.U32 R10, R19, 0x4, R2.reuse ;  /* 0x00000004130a7825 */ /* 0x102fe200078e0002 */
[C---:B------:R-:W-:Y:S01]  /*1320*/  IADD3 R19, PT, PT, R17.reuse, 0x1300, RZ ;  /* 0x0000130011137810 */ /* 0x040fe20007ffe0ff */
[----:B------:R-:W4:Y:S01]  /*1330*/  LDG.E.CONSTANT R116, desc[UR8][R12.64] ;  /* 0x000000080c747981 */ /* 0x000f22000c1e9900 */
[----:B0-----:R-:W-:Y:S01]  /*1340*/  IADD3 R7, PT, PT, R17, 0x1280, RZ ;  /* 0x0000128011077810 */ /* 0x001fe20007ffe0ff */
[----:B------:R-:W-:-:S02]  /*1350*/  IMAD.WIDE.U32 R14, R15, 0x4, R2 ;  /* 0x000000040f0e7825 */ /* 0x000fc400078e0002 */
[----:B------:R0:W4:Y:S01]  /*1360*/  LDG.E.CONSTANT R115, desc[UR8][R10.64] ;  /* 0x000000080a737981 */ /* 0x000122000c1e9900 */
[----:B------:R-:W-:Y:S01]  /*1370*/  IADD3 R9, PT, PT, R17, 0x12c0, RZ ;  /* 0x000012c011097810 */ /* 0x000fe20007ffe0ff */
[--C-:B------:R-:W-:Y:S02]  /*1380*/  IMAD.WIDE.U32 R118, R119, 0x4, R2.reuse ;  /* 0x0000000477767825 */ /* 0x100fe400078e0002 */
[----:B------:R1:W4:Y:S02]  /*1390*/  LDG.E.CONSTANT R117, desc[UR8][R4.64] ;  /* 0x0000000804757981 */ /* 0x000324000c1e9900 */
[--C-:B------:R-:W-:Y:S02]  /*13a0*/  IMAD.WIDE.U32 R6, R7, 0x4, R2.reuse ;  /* 0x0000000407067825 */ /* 0x100fe400078e0002 */
[----:B------:R1:W4:Y:S02]  /*13b0*/  LDG.E.CONSTANT R114, desc[UR8][R14.64] ;  /* 0x000000080e727981 */ /* 0x000324000c1e9900 */
[----:B------:R-:W-:-:S02]  /*13c0*/  IMAD.WIDE.U32 R8, R9, 0x4, R2 ;  /* 0x0000000409087825 */ /* 0x000fc400078e0002 */
[----:B------:R-:W4:Y:S02]  /*13d0*/  LDG.E.CONSTANT R118, desc[UR8][R118.64] ;  /* 0x0000000876767981 */ /* 0x000f24000c1e9900 */
[--C-:B0-----:R-:W-:Y:S01]  /*13e0*/  IMAD.WIDE.U32 R10, R19, 0x4, R2.reuse ;  /* 0x00000004130a7825 */ /* 0x101fe200078e0002 */
[----:B------:R-:W-:Y:S01]  /*13f0*/  IADD3 R19, PT, PT, R17, 0x2000, RZ ;  /* 0x0000200011137810 */ /* 0x000fe20007ffe0ff */
[----:B------:R0:W4:Y:S02]  /*1400*/  LDG.E.CONSTANT R120, desc[UR8][R8.64] ;  /* 0x0000000808787981 */ /* 0x000124000c1e9900 */
[--C-:B------:R-:W-:Y:S01]  /*1410*/  IMAD.WIDE.U32 R12, R21, 0x4, R2.reuse ;  /* 0x00000004150c7825 */ /* 0x100fe200078e0002 */
[----:B------:R-:W-:Y:S01]  /*1420*/  IADD3 R21, PT, PT, R17, 0x2040, RZ ;  /* 0x0000204011157810 */ /* 0x000fe20007ffe0ff */
[----:B------:R0:W4:Y:S02]  /*1430*/  LDG.E.CONSTANT R121, desc[UR8][R10.64] ;  /* 0x000000080a797981 */ /* 0x000124000c1e9900 */
[--C-:B-1----:R-:W-:Y:S01]  /*1440*/  IMAD.WIDE.U32 R4, R23, 0x4, R2.reuse ;  /* 0x0000000417047825 */ /* 0x102fe200078e0002 */
[C---:B------:R-:W-:Y:S01]  /*1450*/  IADD3 R23, PT, PT, R17.reuse, 0x2080, RZ ;  /* 0x0000208011177810 */ /* 0x040fe20007ffe0ff */
[----:B------:R1:W4:Y:S01]  /*1460*/  LDG.E.CONSTANT R119, desc[UR8][R6.64] ;  /* 0x0000000806777981 */ /* 0x000322000c1e9900 */
[----:B------:R-:W-:Y:S01]  /*1470*/  IADD3 R15, PT, PT, R17, 0x13c0, RZ ;  /* 0x000013c0110f7810 */ /* 0x000fe20007ffe0ff */
        /* <DEDUP_REMOVED lines=8> */
[----:B------:R-:W-:Y:S01]  /*1500*/  IADD3 R19, PT, PT, R17, 0x2180, RZ ;  /* 0x0000218011137810 */ /* 0x000fe20007ffe0ff */
[----:B------:R-:W4:Y:S02]  /*1510*/  LDG.E.CONSTANT R126, desc[UR8][R8.64] ;  /* 0x00000008087e7981 */ /* 0x000f24000c1e9900 */
[--C-:B------:R-:W-:Y:S01]  /*1520*/  IMAD.WIDE.U32 R14, R15, 0x4, R2.reuse ;  /* 0x000000040f0e7825 */ /* 0x100fe200078e0002 */
[C---:B0-----:R-:W-:Y:S01]  /*1530*/  IADD3 R13, PT, PT, R17.reuse, 0x2140, RZ ;  /* 0x00002140110d7810 */ /* 0x041fe20007ffe0ff */
[----:B------:R0:W4:Y:S01]  /*1540*/  LDG.E.CONSTANT R125, desc[UR8][R6.64] ;  /* 0x00000008067d7981 */ /* 0x000122000c1e9900 */
[----:B------:R-:W-:Y:S01]  /*1550*/  IADD3 R5, PT, PT, R17, 0x2100, RZ ;  /* 0x0000210011057810 */ /* 0x000fe20007ffe0ff */
[----:B------:R-:W-:-:S02]  /*1560*/  IMAD.WIDE.U32 R128, R129, 0x4, R2 ;  /* 0x0000000481807825 */ /* 0x000fc400078e0002 */
[----:B------:R-:W4:Y:S02]  /*1570*/  LDG.E.CONSTANT R127, desc[UR8][R10.64] ;  /* 0x000000080a7f7981 */ /* 0x000f24000c1e9900 */
[--C-:B------:R-:W-:Y:S02]  /*1580*/  IMAD.WIDE.U32 R4, R5, 0x4, R2.reuse ;  /* 0x0000000405047825 */ /* 0x100fe400078e0002 */
[----:B------:R1:W4:Y:S02]  /*1590*/  LDG.E.CONSTANT R124, desc[UR8][R14.64] ;  /* 0x000000080e7c7981 */ /* 0x000324000c1e9900 */
[--C-:B------:R-:W-:Y:S02]  /*15a0*/  IMAD.WIDE.U32 R12, R13, 0x4, R2.reuse ;  /* 0x000000040d0c7825 */ /* 0x100fe400078e0002 */
[----:B------:R-:W4:Y:S02]  /*15b0*/  LDG.E.CONSTANT R128, desc[UR8][R128.64] ;  /* 0x0000000880807981 */ /* 0x000f24000c1e9900 */
[--C-:B0-----:R-:W-:Y:S01]  /*15c0*/  IMAD.WIDE.U32 R6, R19, 0x4, R2.reuse ;  /* 0x0000000413067825 */ /* 0x101fe200078e0002 */
[C---:B------:R-:W-:Y:S01]  /*15d0*/  IADD3 R19, PT, PT, R17.reuse, 0x2280, RZ ;  /* 0x0000228011137810 */ /* 0x040fe20007ffe0ff */
[----:B------:R0:W4:Y:S01]  /*15e0*/  LDG.E.CONSTANT R130, desc[UR8][R12.64] ;  /* 0x000000080c827981 */ /* 0x000122000c1e9900 */
[----:B-1----:R-:W-:Y:S01]  /*15f0*/  IADD3 R15, PT, PT, R17, 0x2240, RZ ;  /* 0x00002240110f7810 */ /* 0x002fe20007ffe0ff */
[--C-:B------:R-:W-:Y:S01]  /*1600*/  IMAD.WIDE.U32 R8, R21, 0x4, R2.reuse ;  /* 0x0000000415087825 */ /* 0x100fe200078e0002 */
[----:B------:R-:W-:Y:S01]  /*1610*/  IADD3 R21, PT, PT, R17, 0x22c0, RZ ;  /* 0x000022c011157810 */ /* 0x000fe20007ffe0ff */
[----:B------:R-:W4:Y:S02]  /*1620*/  LDG.E.CONSTANT R131, desc[UR8][R6.64] ;  /* 0x0000000806837981 */ /* 0x000f24000c1e9900 */
[--C-:B------:R-:W-:Y:S01]  /*1630*/  IMAD.WIDE.U32 R10, R23, 0x4, R2.reuse ;  /* 0x00000004170a7825 */ /* 0x100fe200078e0002 */
[C---:B------:R-:W-:Y:S01]  /*1640*/  IADD3 R23, PT, PT, R17.reuse, 0x2300, RZ ;  /* 0x0000230011177810 */ /* 0x040fe20007ffe0ff */
[----:B------:R1:W4:Y:S01]  /*1650*/  LDG.E.CONSTANT R129, desc[UR8][R4.64] ;  /* 0x0000000804817981 */ /* 0x000322000c1e9900 */
[----:B------:R-:W-:Y:S01]  /*1660*/  IADD3 R139, PT, PT, R17, 0x2340, RZ ;  /* 0x00002340118b7810 */ /* 0x000fe20007ffe0ff */
[----:B------:R-:W-:-:S02]  /*1670*/  IMAD.WIDE.U32 R14, R15, 0x4, R2 ;  /* 0x000000040f0e7825 */ /* 0x000fc400078e0002 */
[----:B------:R1:W4:Y:S02]  /*1680*/  LDG.E.CONSTANT R133, desc[UR8][R10.64] ;  /* 0x000000080a857981 */ /* 0x000324000c1e9900 */
[--C-:B------:R-:W-:Y:S02]  /*1690*/  IMAD.WIDE.U32 R18, R19, 0x4, R2.reuse ;  /* 0x0000000413127825 */ /* 0x100fe400078e0002 */
[----:B------:R1:W4:Y:S02]  /*16a0*/  LDG.E.CONSTANT R132, desc[UR8][R8.64] ;  /* 0x0000000808847981 */ /* 0x000324000c1e9900 */
[--C-:B0-----:R-:W-:Y:S01]  /*16b0*/  IMAD.WIDE.U32 R12, R21, 0x4, R2.reuse ;  /* 0x00000004150c7825 */ /* 0x101fe200078e0002 */
[C---:B-1----:R-:W-:Y:S01]  /*16c0*/  IADD3 R5, PT, PT, R17.reuse, 0x2380, RZ ;  /* 0x0000238011057810 */ /* 0x042fe20007ffe0ff */
[----:B------:R0:W4:Y:S01]  /*16d0*/  LDG.E.CONSTANT R134, desc[UR8][R14.64] ;  /* 0x000000080e867981 */ /* 0x000122000c1e9900 */
[----:B------:R-:W-:Y:S01]  /*16e0*/  IADD3 R21, PT, PT, R17, 0x3040, RZ ;  /* 0x0000304011157810 */ /* 0x000fe20007ffe0ff */
[--C-:B------:R-:W-:Y:S01]  /*16f0*/  IMAD.WIDE.U32 R6, R23, 0x4, R2.reuse ;  /* 0x0000000417067825 */ /* 0x100fe200078e0002 */
[C---:B------:R-:W-:Y:S01]  /*1700*/  IADD3 R11, PT, PT, R17.reuse, 0x3000, RZ ;  /* 0x00003000110b7810 */ /* 0x040fe20007ffe0ff */
[----:B------:R1:W4:Y:S01]  /*1710*/  LDG.E.CONSTANT R135, desc[UR8][R18.64] ;  /* 0x0000000812877981 */ /* 0x000322000c1e9900 */
[----:B------:R-:W-:Y:S01]  /*1720*/  IADD3 R23, PT, PT, R17, 0x3080, RZ ;  /* 0x0000308011177810 */ /* 0x000fe20007ffe0ff */
[--C-:B------:R-:W-:Y:S01]  /*1730*/  IMAD.WIDE.U32 R138, R139, 0x4, R2.reuse ;  /* 0x000000048b8a7825 */ /* 0x100fe200078e0002 */
[----:B------:R-:W-:Y:S01]  /*1740*/  IADD3 R9, PT, PT, R17, 0x23c0, RZ ;  /* 0x000023c011097810 */ /* 0x000fe20007ffe0ff */
[----:B------:R1:W4:Y:S02]  /*1750*/  LDG.E.CONSTANT R136, desc[UR8][R12.64] ;  /* 0x000000080c887981 */ /* 0x000324000c1e9900 */
[----:B------:R-:W-:-:S02]  /*1760*/  IMAD.WIDE.U32 R4, R5, 0x4, R2 ;  /* 0x0000000405047825 */ /* 0x000fc400078e0002 */
[----:B------:R1:W4:Y:S02]  /*1770*/  LDG.E.CONSTANT R137, desc[UR8][R6.64] ;  /* 0x0000000806897981 */ /* 0x000324000c1e9900 */
[--C-:B0-----:R-:W-:Y:S02]  /*1780*/  IMAD.WIDE.U32 R14, R11, 0x4, R2.reuse ;  /* 0x000000040b0e7825 */ /* 0x101fe400078e0002 */
[----:B------:R-:W4:Y:S02]  /*1790*/  LDG.E.CONSTANT R138, desc[UR8][R138.64] ;  /* 0x000000088a8a7981 */ /* 0x000f24000c1e9900 */
[--C-:B-1----:R-:W-:Y:S01]  /*17a0*/  IMAD.WIDE.U32 R18, R21, 0x4, R2.reuse ;  /* 0x0000000415127825 */ /* 0x102fe200078e0002 */
[C---:B------:R-:W-:Y:S01]  /*17b0*/  IADD3 R13, PT, PT, R17.reuse, 0x3100, RZ ;  /* 0x00003100110d7810 */ /* 0x040fe20007ffe0ff */
[----:B------:R0:W4:Y:S01]  /*17c0*/  LDG.E.CONSTANT R141, desc[UR8][R14.64] ;  /* 0x000000080e8d7981 */ /* 0x000122000c1e9900 */
[----:B------:R-:W-:Y:S01]  /*17d0*/  IADD3 R21, PT, PT, R17, 0x3140, RZ ;  /* 0x0000314011157810 */ /* 0x000fe20007ffe0ff */
[--C-:B------:R-:W-:Y:S01]  /*17e0*/  IMAD.WIDE.U32 R8, R9, 0x4, R2.reuse ;  /* 0x0000000409087825 */ /* 0x100fe200078e0002 */
[----:B------:R-:W-:Y:S01]  /*17f0*/  IADD3 R7, PT, PT, R17, 0x30c0, RZ ;  /* 0x000030c011077810 */ /* 0x000fe20007ffe0ff */
[----:B------:R1:W4:Y:S02]  /*1800*/  LDG.E.CONSTANT R142, desc[UR8][R18.64] ;  /* 0x00000008128e7981 */ /* 0x000324000c1e9900 */
[--C-:B------:R-:W-:Y:S01]  /*1810*/  IMAD.WIDE.U32 R10, R23, 0x4, R2.reuse ;  /* 0x00000004170a7825 */ /* 0x100fe200078e0002 */
[C---:B------:R-:W-:Y:S01]  /*1820*/  IADD3 R23, PT, PT, R17.reuse, 0x3180, RZ ;  /* 0x0000318011177810 */ /* 0x040fe20007ffe0ff */
[----:B------:R1:W4:Y:S01]  /*1830*/  LDG.E.CONSTANT R139, desc[UR8][R4.64] ;  /* 0x00000008048b7981 */ /* 0x000322000c1e9900 */
[----:B------:R-:W-:Y:S01]  /*1840*/  IADD3 R149, PT, PT, R17, 0x31c0, RZ ;  /* 0x000031c011957810 */ /* 0x000fe20007ffe0ff */
[----:B------:R-:W-:Y:S01]  /*1850*/  IMAD.WIDE.U32 R6, R7, 0x4, R2 ;  /* 0x0000000407067825 */ /* 0x000fe200078e0002 */
[C---:B0-----:R-:W-:Y:S01]  /*1860*/  IADD3 R15, PT, PT, R17.reuse, 0x3240, RZ ;  /* 0x00003240110f7810 */ /* 0x041fe20007ffe0ff */
[----:B------:R0:W4:Y:S01]  /*1870*/  LDG.E.CONSTANT R140, desc[UR8][R8.64] ;  /* 0x00000008088c7981 */ /* 0x000122000c1e9900 */
[----:B-1----:R-:W-:-:S03]  /*1880*/  IADD3 R19, PT, PT, R17, 0x3280, RZ ;  /* 0x0000328011137810 */ /* 0x002fc60007ffe0ff */
[----:B------:R1:W4:Y:S01]  /*1890*/  LDG.E.CONSTANT R143, desc[UR8][R10.64] ;  /* 0x000000080a8f7981 */ /* 0x000322000c1e9900 */
[----:B------:R-:W-:-:S03]  /*18a0*/  IMAD.WIDE.U32 R4, R13, 0x4, R2 ;  /* 0x000000040d047825 */ /* 0x000fc600078e0002 */
[----:B------:R1:W4:Y:S01]  /*18b0*/  LDG.E.CONSTANT R144, desc[UR8][R6.64] ;  /* 0x0000000806907981 */ /* 0x000322000c1e9900 */
[--C-:B------:R-:W-:Y:S01]  /*18c0*/  IMAD.WIDE.U32 R12, R21, 0x4, R2.reuse ;  /* 0x00000004150c7825 */ /* 0x100fe200078e0002 */
[----:B------:R-:W-:Y:S02]  /*18d0*/  IADD3 R21, PT, PT, R17, 0x32c0, RZ ;  /* 0x000032c011157810 */ /* 0x000fe40007ffe0ff */
[----:B------:R-:W4:Y:S01]  /*18e0*/  LDG.E.CONSTANT R145, desc[UR8][R4.64] ;  /* 0x0000000804917981 */ /* 0x000f22000c1e9900 */
[--C-:B0-----:R-:W-:Y:S01]  /*18f0*/  IMAD.WIDE.U32 R8, R23, 0x4, R2.reuse ;  /* 0x0000000417087825 */ /* 0x101fe200078e0002 */
[C---:B-1----:R-:W-:Y:S02]  /*1900*/  IADD3 R11, PT, PT, R17.reuse, 0x3200, RZ ;  /* 0x00003200110b7810 */ /* 0x042fe40007ffe0ff */
[----:B------:R0:W4:Y:S01]  /*1910*/  LDG.E.CONSTANT R146, desc[UR8][R12.64] ;  /* 0x000000080c927981 */ /* 0x000122000c1e9900 */
[----:B------:R-:W-:Y:S01]  /*1920*/  IADD3 R23, PT, PT, R17, 0x3300, RZ ;  /* 0x0000330011177810 */ /* 0x000fe20007ffe0ff */
[----:B------:R-:W-:-:S02]  /*1930*/  IMAD.WIDE.U32 R148, R149, 0x4, R2 ;  /* 0x0000000495947825 */ /* 0x000fc400078e0002 */
[----:B------:R1:W4:Y:S02]  /*1940*/  LDG.E.CONSTANT R147, desc[UR8][R8.64] ;  /* 0x0000000808937981 */ /* 0x000324000c1e9900 */
[--C-:B------:R-:W-:Y:S01]  /*1950*/  IMAD.WIDE.U32 R6, R15, 0x4, R2.reuse ;  /* 0x000000040f067825 */ /* 0x100fe200078e0002 */
[----:B------:R-:W-:Y:S01]  /*1960*/  IADD3 R159, PT, PT, R17, 0x4040, RZ ;  /* 0x00004040119f7810 */ /* 0x000fe20007ffe0ff */
[----:B------:R-:W4:Y:S02]  /*1970*/  LDG.E.CONSTANT R148, desc[UR8][R148.64] ;  /* 0x0000000894947981 */ /* 0x000f24000c1e9900 */
[--C-:B------:R-:W-:Y:S01]  /*1980*/  IMAD.WIDE.U32 R10, R11, 0x4, R2.reuse ;  /* 0x000000040b0a7825 */ /* 0x100fe200078e0002 */
[----:B0-----:R-:W-:Y:S01]  /*1990*/  IADD3 R13, PT, PT, R17, 0x3340, RZ ;  /* 0x00003340110d7810 */ /* 0x001fe20007ffe0ff */
[----:B------:R-:W4:Y:S02]  /*19a0*/  LDG.E.CONSTANT R150, desc[UR8][R6.64] ;  /* 0x0000000806967981 */ /* 0x000f24000c1e9900 */
[----:B------:R-:W-:Y:S01]  /*19b0*/  IMAD.WIDE.U32 R4, R19, 0x4, R2 ;  /* 0x0000000413047825 */ /* 0x000fe200078e0002 */
[----:B------:R-:W-:-:S03]  /*19c0*/  IADD3 R19, PT, PT, R17, 0x3380, RZ ;  /* 0x0000338011137810 */ /* 0x000fc60007ffe0ff */
[--C-:B------:R-:W-:Y:S01]  /*19d0*/  IMAD.WIDE.U32 R14, R21, 0x4, R2.reuse ;  /* 0x00000004150e7825 */ /* 0x100fe200078e0002 */
[----:B------:R-:W-:Y:S01]  /*19e0*/  IADD3 R21, PT, PT, R17, 0x33c0, RZ ;  /* 0x000033c011157810 */ /* 0x000fe20007ffe0ff */
[----:B------:R0:W4:Y:S02]  /*19f0*/  LDG.E.CONSTANT R149, desc[UR8][R10.64] ;  /* 0x000000080a957981 */ /* 0x000124000c1e9900 */
[--C-:B-1----:R-:W-:Y:S01]  /*1a00*/  IMAD.WIDE.U32 R8, R23, 0x4, R2.reuse ;  /* 0x0000000417087825 */ /* 0x102fe200078e0002 */
[----:B------:R-:W-:Y:S01]  /*1a10*/  IADD3 R23, PT, PT, R17, 0x4000, RZ ;  /* 0x0000400011177810 */ /* 0x000fe20007ffe0ff */
[----:B------:R1:W4:Y:S02]  /*1a20*/  LDG.E.CONSTANT R151, desc[UR8][R4.64] ;  /* 0x0000000804977981 */ /* 0x000324000c1e9900 */
[--C-:B------:R-:W-:Y:S02]  /*1a30*/  IMAD.WIDE.U32 R12, R13, 0x4, R2.reuse ;  /* 0x000000040d0c7825 */ /* 0x100fe400078e0002 */
[----:B------:R1:W4:Y:S02]  /*1a40*/  LDG.E.CONSTANT R153, desc[UR8][R8.64] ;  /* 0x0000000808997981 */ /* 0x000324000c1e9900 */
[--C-:B0-----:R-:W-:Y:S01]  /*1a50*/  IMAD.WIDE.U32 R10, R19, 0x4, R2.reuse ;  /* 0x00000004130a7825 */ /* 0x101fe200078e0002 */
[----:B------:R-:W-:Y:S01]  /*1a60*/  IADD3 R19, PT, PT, R17, 0x4100, RZ ;  /* 0x0000410011137810 */ /* 0x000fe20007ffe0ff */
[----:B------:R0:W4:Y:S02]  /*1a70*/  LDG.E.CONSTANT R152, desc[UR8][R14.64] ;  /* 0x000000080e987981 */ /* 0x000124000c1e9900 */
[--C-:B------:R-:W-:Y:S01]  /*1a80*/  IMAD.WIDE.U32 R6, R21, 0x4, R2.reuse ;  /* 0x0000000415067825 */ /* 0x100fe200078e0002 */
[----:B------:R-:W-:Y:S01]  /*1a90*/  IADD3 R21, PT, PT, R17, 0x4140, RZ ;  /* 0x0000414011157810 */ /* 0x000fe20007ffe0ff */
[----:B------:R0:W4:Y:S02]  /*1aa0*/  LDG.E.CONSTANT R154, desc[UR8][R12.64] ;  /* 0x000000080c9a7981 */ /* 0x000124000c1e9900 */
[----:B-1----:R-:W-:Y:S01]  /*1ab0*/  IMAD.WIDE.U32 R4, R23, 0x4, R2 ;  /* 0x0000000417047825 */ /* 0x002fe200078e0002 */
[C---:B------:R-:W-:Y:S01]  /*1ac0*/  IADD3 R9, PT, PT, R17.reuse, 0x4080, RZ ;  /* 0x0000408011097810 */ /* 0x040fe20007ffe0ff */
[----:B------:R-:W4:Y:S01]  /*1ad0*/  LDG.E.CONSTANT R155, desc[UR8][R10.64] ;  /* 0x000000080a9b7981 */ /* 0x000f22000c1e9900 */
[----:B------:R-:W-:-:S02]  /*1ae0*/  IADD3 R23, PT, PT, R17, 0x4180, RZ ;  /* 0x0000418011177810 */ /* 0x000fc40007ffe0ff */
[----:B0-----:R-:W-:Y:S01]  /*1af0*/  IADD3 R15, PT, PT, R17, 0x40c0, RZ ;  /* 0x000040c0110f7810 */ /* 0x001fe20007ffe0ff */
[--C-:B------:R-:W-:Y:S01]  /*1b00*/  IMAD.WIDE.U32 R158, R159, 0x4, R2.reuse ;  /* 0x000000049f9e7825 */ /* 0x100fe200078e0002 */
[----:B------:R0:W4:Y:S03]  /*1b10*/  LDG.E.CONSTANT R156, desc[UR8][R6.64] ;  /* 0x00000008069c7981 */ /* 0x000126000c1e9900 */
[--C-:B------:R-:W-:Y:S01]  /*1b20*/  IMAD.WIDE.U32 R8, R9, 0x4, R2.reuse ;  /* 0x0000000409087825 */ /* 0x100fe200078e0002 */
[----:B------:R1:W4:Y:S03]  /*1b30*/  LDG.E.CONSTANT R157, desc[UR8][R4.64] ;  /* 0x00000008049d7981 */ /* 0x000326000c1e9900 */
[--C-:B------:R-:W-:Y:S01]  /*1b40*/  IMAD.WIDE.U32 R12, R19, 0x4, R2.reuse ;  /* 0x00000004130c7825 */ /* 0x100fe200078e0002 */
[C---:B------:R-:W-:Y:S01]  /*1b50*/  IADD3 R19, PT, PT, R17.reuse, 0x4200, RZ ;  /* 0x0000420011137810 */ /* 0x040fe20007ffe0ff */
[----:B------:R-:W4:Y:S01]  /*1b60*/  LDG.E.CONSTANT R158, desc[UR8][R158.64] ;  /* 0x000000089e9e7981 */ /* 0x000f22000c1e9900 */
[----:B0-----:R-:W-:Y:S01]  /*1b70*/  IADD3 R7, PT, PT, R17, 0x41c0, RZ ;  /* 0x000041c011077810 */ /* 0x001fe20007ffe0ff */
[--C-:B------:R-:W-:Y:S01]  /*1b80*/  IMAD.WIDE.U32 R10, R21, 0x4, R2.reuse ;  /* 0x00000004150a7825 */ /* 0x100fe200078e0002 */
[----:B------:R-:W-:Y:S01]  /*1b90*/  IADD3 R21, PT, PT, R17, 0x4280, RZ ;  /* 0x0000428011157810 */ /* 0x000fe20007ffe0ff */
[----:B------:R0:W4:Y:S02]  /*1ba0*/  LDG.E.CONSTANT R161, desc[UR8][R12.64] ;  /* 0x000000080ca17981 */ /* 0x000124000c1e9900 */
[--C-:B------:R-:W-:Y:S01]  /*1bb0*/  IMAD.WIDE.U32 R14, R15, 0x4, R2.reuse ;  /* 0x000000040f0e7825 */ /* 0x100fe200078e0002 */
[----:B------:R-:W-:Y:S01]  /*1bc0*/  IADD3 R167, PT, PT, R17, 0x4240, RZ ;  /* 0x0000424011a77810 */ /* 0x000fe20007ffe0ff */
[----:B------:R0:W4:Y:S02]  /*1bd0*/  LDG.E.CONSTANT R162, desc[UR8][R10.64] ;  /* 0x000000080aa27981 */ /* 0x000124000c1e9900 */
[--C-:B-1----:R-:W-:Y:S01]  /*1be0*/  IMAD.WIDE.U32 R4, R23, 0x4, R2.reuse ;  /* 0x0000000417047825 */ /* 0x102fe200078e0002 */
[----:B------:R-:W-:Y:S01]  /*1bf0*/  IADD3 R23, PT, PT, R17, 0x42c0, RZ ;  /* 0x000042c011177810 */ /* 0x000fe20007ffe0ff */
[----:B------:R1:W4:Y:S02]  /*1c00*/  LDG.E.CONSTANT R159, desc[UR8][R8.64] ;  /* 0x00000008089f7981 */ /* 0x000324000c1e9900 */
[----:B------:R-:W-:-:S02]  /*1c10*/  IMAD.WIDE.U32 R6, R7, 0x4, R2 ;  /* 0x0000000407067825 */ /* 0x000fc400078e0002 */
[----:B------:R1:W4:Y:S02]  /*1c20*/  LDG.E.CONSTANT R160, desc[UR8][R14.64] ;  /* 0x000000080ea07981 */ /* 0x000324000c1e9900 */
[--C-:B0-----:R-:W-:Y:S01]  /*1c30*/  IMAD.WIDE.U32 R12, R21, 0x4, R2.reuse ;  /* 0x00000004150c7825 */ /* 0x101fe200078e0002 */
[C---:B------:R-:W-:Y:S01]  /*1c40*/  IADD3 R11, PT, PT, R17.reuse, 0x4340, RZ ;  /* 0x00004340110b7810 */ /* 0x040fe20007ffe0ff */
[----:B------:R0:W4:Y:S01]  /*1c50*/  LDG.E.CONSTANT R163, desc[UR8][R4.64] ;  /* 0x0000000804a37981 */ /* 0x000122000c1e9900 */
[----:B------:R-:W-:Y:S01]  /*1c60*/  IADD3 R21, PT, PT, R17, 0x43c0, RZ ;  /* 0x000043c011157810 */ /* 0x000fe20007ffe0ff */
[--C-:B-1----:R-:W-:Y:S01]  /*1c70*/  IMAD.WIDE.U32 R8, R19, 0x4, R2.reuse ;  /* 0x0000000413087825 */ /* 0x102fe200078e0002 */
[----:B------:R-:W-:Y:S01]  /*1c80*/  IADD3 R19, PT, PT, R17, 0x4380, RZ ;  /* 0x0000438011137810 */ /* 0x000fe20007ffe0ff */
[----:B------:R1:W4:Y:S02]  /*1c90*/  LDG.E.CONSTANT R164, desc[UR8][R6.64] ;  /* 0x0000000806a47981 */ /* 0x000324000c1e9900 */
[--C-:B------:R-:W-:Y:S01]  /*1ca0*/  IMAD.WIDE.U32 R14, R23, 0x4, R2.reuse ;  /* 0x00000004170e7825 */ /* 0x100fe200078e0002 */
[C---:B------:R-:W-:Y:S01]  /*1cb0*/  IADD3 R23, PT, PT, R17.reuse, 0x5000, RZ ;  /* 0x0000500011177810 */ /* 0x040fe20007ffe0ff */
[----:B------:R5:W4:Y:S01]  /*1cc0*/  LDG.E.CONSTANT R165, desc[UR8][R8.64] ;  /* 0x0000000808a57981 */ /* 0x000b22000c1e9900 */
[----:B0-----:R-:W-:Y:S01]  /*1cd0*/  IADD3 R5, PT, PT, R17, 0x4300, RZ ;  /* 0x0000430011057810 */ /* 0x001fe20007ffe0ff */
[----:B------:R-:W-:-:S02]  /*1ce0*/  IMAD.WIDE.U32 R166, R167, 0x4, R2 ;  /* 0x00000004a7a67825 */ /* 0x000fc400078e0002 */
[----:B------:R-:W4:Y:S02]  /*1cf0*/  LDG.E.CONSTANT R168, desc[UR8][R12.64] ;  /* 0x000000080ca87981 */ /* 0x000f24000c1e9900 */
[--C-:B-1----:R-:W-:Y:S02]  /*1d00*/  IMAD.WIDE.U32 R6, R11, 0x4, R2.reuse ;  /* 0x000000040b067825 */ /* 0x102fe400078e0002 */
[----:B------:R0:W4:Y:S01]  /*1d10*/  LDG.E.CONSTANT R169, desc[UR8][R14.64] ;  /* 0x000000080ea97981 */ /* 0x000122000c1e9900 */
[----:B------:R-:W-:Y:S01]  /*1d20*/  IADD3 R25, PT, PT, R17, 0x5140, RZ ;  /* 0x0000514011197810 */ /* 0x000fe20007ffe0ff */
[--C-:B------:R-:W-:Y:S02]  /*1d30*/  IMAD.WIDE.U32 R4, R5, 0x4, R2.reuse ;  /* 0x0000000405047825 */ /* 0x100fe400078e0002 */
[----:B------:R-:W4:Y:S02]  /*1d40*/  LDG.E.CONSTANT R166, desc[UR8][R166.64] ;  /* 0x00000008a6a67981 */ /* 0x000f24000c1e9900 */
[--C-:B-----5:R-:W-:Y:S01]  /*1d50*/  IMAD.WIDE.U32 R8, R19, 0x4, R2.reuse ;  /* 0x0000000413087825 */ /* 0x120fe200078e0002 */
[C---:B------:R-:W-:Y:S01]  /*1d60*/  IADD3 R19, PT, PT, R17.reuse, 0x5080, RZ ;  /* 0x0000508011137810 */ /* 0x040fe20007ffe0ff */
[----:B------:R1:W5:Y:S01]  /*1d70*/  LDG.E.CONSTANT R170, desc[UR8][R6.64] ;  /* 0x0000000806aa7981 */ /* 0x000362000c1e9900 */
[----:B0-----:R-:W-:Y:S01]  /*1d80*/  IADD3 R15, PT, PT, R17, 0x5040, RZ ;  /* 0x00005040110f7810 */ /* 0x001fe20007ffe0ff */
[--C-:B------:R-:W-:Y:S01]  /*1d90*/  IMAD.WIDE.U32 R10, R21, 0x4, R2.reuse ;  /* 0x00000004150a7825 */ /* 0x100fe200078e0002 */
[----:B------:R-:W-:Y:S01]  /*1da0*/  IADD3 R21, PT, PT, R17, 0x50c0, RZ ;  /* 0x000050c011157810 */ /* 0x000fe20007ffe0ff */
[----:B------:R-:W5:Y:S02]  /*1db0*/  LDG.E.CONSTANT R171, desc[UR8][R8.64] ;  /* 0x0000000808ab7981 */ /* 0x000f64000c1e9900 */
[--C-:B------:R-:W-:Y:S01]  /*1dc0*/  IMAD.WIDE.U32 R12, R23, 0x4, R2.reuse ;  /* 0x00000004170c7825 */ /* 0x100fe200078e0002 */
[----:B------:R-:W-:Y:S01]  /*1dd0*/  IADD3 R23, PT, PT, R17, 0x5100, RZ ;  /* 0x0000510011177810 */ /* 0x000fe20007ffe0ff */
[----:B------:R0:W5:Y:S02]  /*1de0*/  LDG.E.CONSTANT R167, desc[UR8][R4.64] ;  /* 0x0000000804a77981 */ /* 0x000164000c1e9900 */
[----:B------:R-:W-:-:S02]  /*1df0*/  IMAD.WIDE.U32 R14, R15, 0x4, R2 ;  /* 0x000000040f0e7825 */ /* 0x000fc400078e0002 */
[----:B------:R2:W5:Y:S02]  /*1e00*/  LDG.E.CONSTANT R172, desc[UR8][R10.64] ;  /* 0x000000080aac7981 */ /* 0x000564000c1e9900 */
[--C-:B-1----:R-:W-:Y:S01]  /*1e10*/  IMAD.WIDE.U32 R6, R21, 0x4, R2.reuse ;  /* 0x0000000415067825 */ /* 0x102fe200078e0002 */
[----:B------:R-:W-:Y:S01]  /*1e20*/  IADD3 R21, PT, PT, R17, 0x5200, RZ ;  /* 0x0000520011157810 */ /* 0x000fe20007ffe0ff */
[----:B------:R1:W5:Y:S02]  /*1e30*/  LDG.E.CONSTANT R173, desc[UR8][R12.64] ;  /* 0x000000080cad7981 */ /* 0x000364000c1e9900 */
[--C-:B0-----:R-:W-:Y:S01]  /*1e40*/  IMAD.WIDE.U32 R4, R19, 0x4, R2.reuse ;  /* 0x0000000413047825 */ /* 0x101fe200078e0002 */
[----:B------:R-:W-:Y:S01]  /*1e50*/  IADD3 R19, PT, PT, R17, 0x51c0, RZ ;  /* 0x000051c011137810 */ /* 0x000fe20007ffe0ff */
[----:B------:R0:W5:Y:S02]  /*1e60*/  LDG.E.CONSTANT R174, desc[UR8][R14.64] ;  /* 0x000000080eae7981 */ /* 0x000164000c1e9900 */
[--C-:B------:R-:W-:Y:S01]  /*1e70*/  IMAD.WIDE.U32 R8, R23, 0x4, R2.reuse ;  /* 0x0000000417087825 */ /* 0x100fe200078e0002 */
[----:B------:R-:W-:Y:S01]  /*1e80*/  IADD3 R23, PT, PT, R17, 0x5240, RZ ;  /* 0x0000524011177810 */ /* 0x000fe20007ffe0ff */
[----:B------:R0:W5:Y:S02]  /*1e90*/  LDG.E.CONSTANT R175, desc[UR8][R4.64] ;  /* 0x0000000804af7981 */ /* 0x000164000c1e9900 */
[--C-:B--2---:R-:W-:Y:S01]  /*1ea0*/  IMAD.WIDE.U32 R10, R25, 0x4, R2.reuse ;  /* 0x00000004190a7825 */ /* 0x104fe200078e0002 */
[C---:B-1----:R-:W-:Y:S01]  /*1eb0*/  IADD3 R13, PT, PT, R17.reuse, 0x5180, RZ ;  /* 0x00005180110d7810 */ /* 0x042fe20007ffe0ff */
[----:B------:R1:W2:Y:S01]  /*1ec0*/  LDG.E.CONSTANT R176, desc[UR8][R6.64] ;  /* 0x0000000806b07981 */ /* 0x0002a2000c1e9900 */
[----:B------:R-:W-:Y:S01]  /*1ed0*/  IADD3 R25, PT, PT, R17, 0x5280, RZ ;  /* 0x0000528011197810 */ /* 0x000fe20007ffe0ff */
[--C-:B0-----:R-:W-:Y:S01]  /*1ee0*/  IMAD.WIDE.U32 R14, R19, 0x4, R2.reuse ;  /* 0x00000004130e7825 */ /* 0x101fe200078e0002 */
[----:B------:R-:W-:Y:S01]  /*1ef0*/  IADD3 R19, PT, PT, R17, 0x5300, RZ ;  /* 0x0000530011137810 */ /* 0x000fe20007ffe0ff */
[----:B------:R0:W2:Y:S02]  /*1f00*/  LDG.E.CONSTANT R177, desc[UR8][R8.64] ;  /* 0x0000000808b17981 */ /* 0x0000a4000c1e9900 */
[----:B------:R-:W-:-:S02]  /*1f10*/  IMAD.WIDE.U32 R12, R13, 0x4, R2 ;  /* 0x000000040d0c7825 */ /* 0x000fc400078e0002 */
[----:B------:R0:W2:Y:S02]  /*1f20*/  LDG.E.CONSTANT R178, desc[UR8][R10.64] ;  /* 0x000000080ab27981 */ /* 0x0000a4000c1e9900 */
[--C-:B------:R-:W-:Y:S01]  /*1f30*/  IMAD.WIDE.U32 R4, R21, 0x4, R2.reuse ;  /* 0x0000000415047825 */ /* 0x100fe200078e0002 */
[----:B------:R-:W-:Y:S01]  /*1f40*/  IADD3 R21, PT, PT, R17, 0x5340, RZ ;  /* 0x0000534011157810 */ /* 0x000fe20007ffe0ff */
[----:B------:R0:W2:Y:S02]  /*1f50*/  LDG.E.CONSTANT R179, desc[UR8][R12.64] ;  /* 0x000000080cb37981 */ /* 0x0000a4000c1e9900 */
[--C-:B-1----:R-:W-:Y:S01]  /*1f60*/  IMAD.WIDE.U32 R6, R23, 0x4, R2.reuse ;  /* 0x0000000417067825 */ /* 0x102fe200078e0002 */
[----:B------:R-:W-:Y:S01]  /*1f70*/  IADD3 R23, PT, PT, R17, 0x5380, RZ ;  /* 0x0000538011177810 */ /* 0x000fe20007ffe0ff */
[----:B------:R1:W2:Y:S02]  /*1f80*/  LDG.E.CONSTANT R180, desc[UR8][R14.64] ;  /* 0x000000080eb47981 */ /* 0x0002a4000c1e9900 */
[--C-:B0-----:R-:W-:Y:S01]  /*1f90*/  IMAD.WIDE.U32 R8, R25, 0x4, R2.reuse ;  /* 0x0000000419087825 */ /* 0x101fe200078e0002 */
[C---:B------:R-:W-:Y:S01]  /*1fa0*/  IADD3 R11, PT, PT, R17.reuse, 0x52c0, RZ ;  /* 0x000052c0110b7810 */ /* 0x040fe20007ffe0ff */
[----:B------:R0:W2:Y:S01]  /*1fb0*/  LDG.E.CONSTANT R181, desc[UR8][R4.64] ;  /* 0x0000000804b57981 */ /* 0x0000a2000c1e9900 */
[----:B------:R-:W-:Y:S01]  /*1fc0*/  IADD3 R25, PT, PT, R17, 0x53c0, RZ ;  /* 0x000053c011197810 */ /* 0x000fe20007ffe0ff */
[--C-:B------:R-:W-:Y:S01]  /*1fd0*/  IMAD.WIDE.U32 R12, R19, 0x4, R2.reuse ;  /* 0x00000004130c7825 */ /* 0x100fe200078e0002 */
[----:B------:R-:W-:Y:S01]  /*1fe0*/  IADD3 R19, PT, PT, R17, 0x6040, RZ ;  /* 0x0000604011137810 */ /* 0x000fe20007ffe0ff */
[----:B------:R3:W2:Y:S02]  /*1ff0*/  LDG.E.CONSTANT R182, desc[UR8][R6.64] ;  /* 0x0000000806b67981 */ /* 0x0006a4000c1e9900 */
[----:B------:R-:W-:-:S02]  /*2000*/  IMAD.WIDE.U32 R10, R11, 0x4, R2 ;  /* 0x000000040b0a7825 */ /* 0x000fc400078e0002 */
[----:B------:R3:W2:Y:S02]  /*2010*/  LDG.E.CONSTANT R183, desc[UR8][R8.64] ;  /* 0x0000000808b77981 */ /* 0x0006a4000c1e9900 */
[--C-:B-1----:R-:W-:Y:S01]  /*2020*/  IMAD.WIDE.U32 R14, R21, 0x4, R2.reuse ;  /* 0x00000004150e7825 */ /* 0x102fe200078e0002 */
[----:B------:R-:W-:Y:S01]  /*2030*/  IADD3 R21, PT, PT, R17, 0x6080, RZ ;  /* 0x0000608011157810 */ /* 0x000fe20007ffe0ff */
[----:B------:R1:W2:Y:S02]  /*2040*/  LDG.E.CONSTANT R184, desc[UR8][R10.64] ;  /* 0x000000080ab87981 */ /* 0x0002a4000c1e9900 */
[--C-:B0-----:R-:W-:Y:S01]  /*2050*/  IMAD.WIDE.U32 R4, R23, 0x4, R2.reuse ;  /* 0x0000000417047825 */ /* 0x101fe200078e0002 */
[----:B------:R-:W-:Y:S01]  /*2060*/  IADD3 R23, PT, PT, R17, 0x60c0, RZ ;  /* 0x000060c011177810 */ /* 0x000fe20007ffe0ff */
[----:B------:R0:W2:Y:S02]  /*2070*/  LDG.E.CONSTANT R185, desc[UR8][R12.64] ;  /* 0x000000080cb97981 */ /* 0x0000a4000c1e9900 */
[--C-:B---3--:R-:W-:Y:S01]  /*2080*/  IMAD.WIDE.U32 R6, R25, 0x4, R2.reuse ;  /* 0x0000000419067825 */ /* 0x108fe200078e0002 */
[C---:B------:R-:W-:Y:S01]  /*2090*/  IADD3 R9, PT, PT, R17.reuse, 0x6000, RZ ;  /* 0x0000600011097810 */ /* 0x040fe20007ffe0ff */
[----:B------:R3:W2:Y:S01]  /*20a0*/  LDG.E.CONSTANT R186, desc[UR8][R14.64] ;  /* 0x000000080eba7981 */ /* 0x0006a2000c1e9900 */
[----:B------:R-:W-:Y:S01]  /*20b0*/  IADD3 R25, PT, PT, R17, 0x6100, RZ ;  /* 0x0000610011197810 */ /* 0x000fe20007ffe0ff */
[--C-:B-1----:R-:W-:Y:S01]  /*20c0*/  IMAD.WIDE.U32 R10, R19, 0x4, R2.reuse ;  /* 0x00000004130a7825 */ /* 0x102fe200078e0002 */
[----:B------:R-:W-:Y:S01]  /*20d0*/  IADD3 R19, PT, PT, R17, 0x6180, RZ ;  /* 0x0000618011137810 */ /* 0x000fe20007ffe0ff */
[----:B------:R1:W2:Y:S02]  /*20e0*/  LDG.E.CONSTANT R187, desc[UR8][R4.64] ;  /* 0x0000000804bb7981 */ /* 0x0002a4000c1e9900 */
[----:B------:R-:W-:-:S02]  /*20f0*/  IMAD.WIDE.U32 R8, R9, 0x4, R2 ;  /* 0x0000000409087825 */ /* 0x000fc400078e0002 */
[----:B------:R1:W2:Y:S02]  /*2100*/  LDG.E.CONSTANT R188, desc[UR8][R6.64] ;  /* 0x0000000806bc7981 */ /* 0x0002a4000c1e9900 */
[--C-:B0-----:R-:W-:Y:S01]  /*2110*/  IMAD.WIDE.U32 R12, R21, 0x4, R2.reuse ;  /* 0x00000004150c7825 */ /* 0x101fe200078e0002 */
[----:B------:R-:W-:Y:S01]  /*2120*/  IADD3 R21, PT, PT, R17, 0x61c0, RZ ;  /* 0x000061c011157810 */ /* 0x000fe20007ffe0ff */
[----:B------:R0:W2:Y:S02]  /*2130*/  LDG.E.CONSTANT R189, desc[UR8][R8.64] ;  /* 0x0000000808bd7981 */ /* 0x0000a4000c1e9900 */
[--C-:B---3--:R-:W-:Y:S01]  /*2140*/  IMAD.WIDE.U32 R14, R23, 0x4, R2.reuse ;  /* 0x00000004170e7825 */ /* 0x108fe200078e0002 */
[----:B------:R-:W-:Y:S01]  /*2150*/  IADD3 R23, PT, PT, R17, 0x6200, RZ ;  /* 0x0000620011177810 */ /* 0x000fe20007ffe0ff */
[----:B------:R3:W2:Y:S02]  /*2160*/  LDG.E.CONSTANT R190, desc[UR8][R10.64] ;  /* 0x000000080abe7981 */ /* 0x0006a4000c1e9900 */
[--C-:B-1----:R-:W-:Y:S01]  /*2170*/  IMAD.WIDE.U32 R4, R25, 0x4, R2.reuse ;  /* 0x0000000419047825 */ /* 0x102fe200078e0002 */
[C---:B------:R-:W-:Y:S01]  /*2180*/  IADD3 R7, PT, PT, R17.reuse, 0x6140, RZ ;  /* 0x0000614011077810 */ /* 0x040fe20007ffe0ff */
[----:B------:R1:W2:Y:S01]  /*2190*/  LDG.E.CONSTANT R191, desc[UR8][R12.64] ;  /* 0x000000080cbf7981 */ /* 0x0002a2000c1e9900 */
[----:B------:R-:W-:Y:S01]  /*21a0*/  IADD3 R25, PT, PT, R17, 0x6240, RZ ;  /* 0x0000624011197810 */ /* 0x000fe20007ffe0ff */
[--C-:B0-----:R-:W-:Y:S01]  /*21b0*/  IMAD.WIDE.U32 R8, R19, 0x4, R2.reuse ;  /* 0x0000000413087825 */ /* 0x101fe200078e0002 */
[----:B------:R-:W-:Y:S01]  /*21c0*/  IADD3 R19, PT, PT, R17, 0x62c0, RZ ;  /* 0x000062c011137810 */ /* 0x000fe20007ffe0ff */
[----:B------:R0:W2:Y:S02]  /*21d0*/  LDG.E.CONSTANT R192, desc[UR8][R14.64] ;  /* 0x000000080ec07981 */ /* 0x0000a4000c1e9900 */
[----:B------:R-:W-:-:S02]  /*21e0*/  IMAD.WIDE.U32 R6, R7, 0x4, R2 ;  /* 0x0000000407067825 */ /* 0x000fc400078e0002 */
[----:B------:R0:W2:Y:S02]  /*21f0*/  LDG.E.CONSTANT R193, desc[UR8][R4.64] ;  /* 0x0000000804c17981 */ /* 0x0000a4000c1e9900 */
[--C-:B---3--:R-:W-:Y:S01]  /*2200*/  IMAD.WIDE.U32 R10, R21, 0x4, R2.reuse ;  /* 0x00000004150a7825 */ /* 0x108fe200078e0002 */
        /* <DEDUP_REMOVED lines=9> */
[--C-:B---3--:R-:W-:Y:S01]  /*22a0*/  IMAD.WIDE.U32 R6, R19, 0x4, R2.reuse ;  /* 0x0000000413067825 */ /* 0x108fe200078e0002 */
        /* <DEDUP_REMOVED lines=17> */
[--C-:B------:R-:W-:Y:S01]  /*23c0*/  IMAD.WIDE.U32 R14, R15, 0x4, R2.reuse ;  /* 0x000000040f0e7825 */ /* 0x100fe200078e0002 */
        /* <DEDUP_REMOVED lines=8> */
[----:B------:R-:W3:Y:S02]  /*2450*/  LDG.E.CONSTANT R205, desc[UR8][R4.64] ;  /* 0x0000000804cd7981 */ /* 0x000ee4000c1e9900 */
[----:B-1----:R-:W-:Y:S01]  /*2460*/  IMAD.WIDE.U32 R10, R25, 0x4, R2 ;  /* 0x00000004190a7825 */ /* 0x002fe200078e0002 */
[C---:B------:R-:W-:Y:S01]  /*2470*/  IADD3 R25, PT, PT, R17.reuse, 0x72c0, RZ ;  /* 0x000072c011197810 */ /* 0x040fe20007ffe0ff */
[----:B------:R1:W3:Y:S01]  /*2480*/  LDG.E.CONSTANT R207, desc[UR8][R8.64] ;  /* 0x0000000808cf7981 */ /* 0x0002e2000c1e9900 */
[----:B------:R-:W-:-:S02]  /*2490*/  IADD3 R215, PT, PT, R17, 0x7100, RZ ;  /* 0x0000710011d77810 */ /* 0x000fc40007ffe0ff */
[C---:B------:R-:W-:Y:S01]  /*24a0*/  IADD3 R217, PT, PT, R17.reuse, 0x7140, RZ ;  /* 0x0000714011d97810 */ /* 0x040fe20007ffe0ff */
[----:B------:R1:W3:Y:S01]  /*24b0*/  LDG.E.CONSTANT R208, desc[UR8][R10.64] ;  /* 0x000000080ad07981 */ /* 0x0002e2000c1e9900 */
[C---:B------:R-:W-:Y:S02]  /*24c0*/  IADD3 R13, PT, PT, R17.reuse, 0x73c0, RZ ;  /* 0x000073c0110d7810 */ /* 0x040fe40007ffe0ff */
[C---:B------:R-:W-:Y:S02]  /*24d0*/  IADD3 R209, PT, PT, R17.reuse, 0x7300, RZ ;  /* 0x0000730011d17810 */ /* 0x040fe40007ffe0ff */
[C---:B------:R-:W-:Y:S02]  /*24e0*/  IADD3 R211, PT, PT, R17.reuse, 0x7340, RZ ;  /* 0x0000734011d37810 */ /* 0x040fe40007ffe0ff */
[----:B------:R-:W-:Y:S01]  /*24f0*/  IADD3 R213, PT, PT, R17, 0x7380, RZ ;  /* 0x0000738011d57810 */ /* 0x000fe20007ffe0ff */
[--C-:B0-----:R-:W-:Y:S01]  /*2500*/  IMAD.WIDE.U32 R14, R19, 0x4, R2.reuse ;  /* 0x00000004130e7825 */ /* 0x101fe200078e0002 */
[----:B------:R0:W3:Y:S03]  /*2510*/  LDG.E.CONSTANT R206, desc[UR8][R6.64] ;  /* 0x0000000806ce7981 */ /* 0x0000e6000c1e9900 */
[----:B------:R-:W-:-:S02]  /*2520*/  IMAD.WIDE.U32 R16, R21, 0x4, R2 ;  /* 0x0000000415107825 */ /* 0x000fc400078e0002 */
[----:B------:R-:W3:Y:S02]  /*2530*/  LDG.E.CONSTANT R14, desc[UR8][R14.64] ;  /* 0x000000080e0e7981 */ /* 0x000ee4000c1e9900 */
[--C-:B-1----:R-:W-:Y:S02]  /*2540*/  IMAD.WIDE.U32 R8, R219, 0x4, R2.reuse ;  /* 0x00000004db087825 */ /* 0x102fe400078e0002 */
[----:B------:R-:W3:Y:S02]  /*2550*/  LDG.E.CONSTANT R16, desc[UR8][R16.64] ;  /* 0x0000000810107981 */ /* 0x000ee4000c1e9900 */
[--C-:B------:R-:W-:Y:S02]  /*2560*/  IMAD.WIDE.U32 R10, R221, 0x4, R2.reuse ;  /* 0x00000004dd0a7825 */ /* 0x100fe400078e0002 */
[----:B------:R-:W3:Y:S02]  /*2570*/  LDG.E.CONSTANT R8, desc[UR8][R8.64] ;  /* 0x0000000808087981 */ /* 0x000ee4000c1e9900 */
[----:B------:R-:W-:-:S02]  /*2580*/  IMAD.WIDE.U32 R18, R23, 0x4, R2 ;  /* 0x0000000417127825 */ /* 0x000fc400078e0002 */
[----:B------:R-:W3:Y:S02]  /*2590*/  LDG.E.CONSTANT R10, desc[UR8][R10.64] ;  /* 0x000000080a0a7981 */ /* 0x000ee4000c1e9900 */
[--C-:B------:R-:W-:Y:S02]  /*25a0*/  IMAD.WIDE.U32 R20, R25, 0x4, R2.reuse ;  /* 0x0000000419147825 */ /* 0x100fe400078e0002 */
[----:B------:R-:W3:Y:S02]  /*25b0*/  LDG.E.CONSTANT R18, desc[UR8][R18.64] ;  /* 0x0000000812127981 */ /* 0x000ee4000c1e9900 */
[--C-:B------:R-:W-:Y:S02]  /*25c0*/  IMAD.WIDE.U32 R4, R215, 0x4, R2.reuse ;  /* 0x00000004d7047825 */ /* 0x100fe400078e0002 */
[----:B------:R-:W3:Y:S02]  /*25d0*/  LDG.E.CONSTANT R20, desc[UR8][R20.64] ;  /* 0x0000000814147981 */ /* 0x000ee4000c1e9900 */
[----:B0-----:R-:W-:-:S02]  /*25e0*/  IMAD.WIDE.U32 R6, R217, 0x4, R2 ;  /* 0x00000004d9067825 */ /* 0x001fc400078e0002 */
[----:B------:R-:W3:Y:S02]  /*25f0*/  LDG.E.CONSTANT R214, desc[UR8][R4.64] ;  /* 0x0000000804d67981 */ /* 0x000ee4000c1e9900 */
[--C-:B------:R-:W-:Y:S02]  /*2600*/  IMAD.WIDE.U32 R12, R13, 0x4, R2.reuse ;  /* 0x000000040d0c7825 */ /* 0x100fe400078e0002 */
[----:B------:R-:W3:Y:S02]  /*2610*/  LDG.E.CONSTANT R216, desc[UR8][R6.64] ;  /* 0x0000000806d87981 */ /* 0x000ee4000c1e9900 */
[--C-:B------:R-:W-:Y:S02]  /*2620*/  IMAD.WIDE.U32 R22, R209, 0x4, R2.reuse ;  /* 0x00000004d1167825 */ /* 0x100fe400078e0002 */
[----:B------:R-:W3:Y:S02]  /*2630*/  LDG.E.CONSTANT R12, desc[UR8][R12.64] ;  /* 0x000000080c0c7981 */ /* 0x000ee4000c1e9900 */
[----:B------:R-:W-:-:S02]  /*2640*/  IMAD.WIDE.U32 R24, R211, 0x4, R2 ;  /* 0x00000004d3187825 */ /* 0x000fc400078e0002 */
[----:B------:R-:W3:Y:S02]  /*2650*/  LDG.E.CONSTANT R210, desc[UR8][R22.64] ;  /* 0x0000000816d27981 */ /* 0x000ee4000c1e9900 */
[----:B------:R-:W-:Y:S02]  /*2660*/  IMAD.WIDE.U32 R2, R213, 0x4, R2 ;  /* 0x00000004d5027825 */ /* 0x000fe400078e0002 */
[----:B------:R-:W3:Y:S04]  /*2670*/  LDG.E.CONSTANT R212, desc[UR8][R24.64] ;  /* 0x0000000818d47981 */ /* 0x000ee8000c1e9900 */
[----:B------:R0:W3:Y:S01]  /*2680*/  LDG.E.CONSTANT R4, desc[UR8][R2.64] ;  /* 0x0000000802047981 */ /* 0x0000e2000c1e9900 */
[----:B------:R-:W1:Y:S01]  /*2690*/  S2UR UR5, SR_CgaCtaId ;  /* 0x00000000000579c3 */ /* 0x000e620000008800 */
[----:B------:R-:W-:Y:S01]  /*26a0*/  UMOV UR4, 0x400 ;  /* 0x0000040000047882 */ /* 0x000fe20000000000 */
[----:B0-----:R-:W-:Y:S01]  /*26b0*/  LOP3.LUT R3, R0, 0x200, RZ, 0xfc, !PT ;  /* 0x0000020000037812 */ /* 0x001fe200078efcff */
[----:B-1----:R-:W-:-:S02]  /*26c0*/  ULEA UR6, UR5, UR4, 0x18 ;  /* 0x0000000405067291 */ /* 0x002fc4000f8ec0ff */
[----:B------:R-:W-:-:S04]  /*26d0*/  UIADD3 UR4, UPT, UPT, UR4, 0x4000, URZ ;  /* 0x0000400004047890 */ /* 0x000fc8000fffe0ff */
[----:B------:R-:W-:Y:S01]  /*26e0*/  ULEA UR4, UR5, UR4, 0x18 ;  /* 0x0000000405047291 */ /* 0x000fe2000f8ec0ff */
[C---:B------:R-:W-:Y:S01]  /*26f0*/  LEA R5, R0.reuse, UR6, 0x2 ;  /* 0x0000000600057c11 */ /* 0x040fe2000f8e10ff */
[----:B------:R-:W-:Y:S04]  /*2700*/  BAR.SYNC.DEFER_BLOCKING 0x0 ;  /* 0x0000000000007b1d */ /* 0x000fe80000010000 */
[C---:B------:R-:W-:Y:S02]  /*2710*/  LEA R2, R0.reuse, UR4, 0x2 ;  /* 0x0000000400027c11 */ /* 0x040fe4000f8e10ff */
[----:B------:R-:W-:Y:S01]  /*2720*/  LEA R3, R3, UR4, 0x2 ;  /* 0x0000000403037c11 */ /* 0x000fe2000f8e10ff */
[----:B------:R-:W-:Y:S04]  /*2730*/  STS [R5], R28 ;  /* 0x0000001c05007388 */ /* 0x000fe80000000800 */
[----:B------:R-:W-:Y:S04]  /*2740*/  STS [R5+0x100], R30 ;  /* 0x0001001e05007388 */ /* 0x000fe80000000800 */
        /* <DEDUP_REMOVED lines=61> */
[----:B------:R0:W-:Y:S04]  /*2b20*/  STS [R5+0x3f00], R92 ;  /* 0x003f005c05007388 */ /* 0x0001e80000000800 */
[----:B------:R-:W-:Y:S04]  /*2b30*/  STS [R2], R93 ;  /* 0x0000005d02007388 */ /* 0x000fe80000000800 */
[----:B------:R-:W-:Y:S01]  /*2b40*/  STS [R2+0x100], R94 ;  /* 0x0001005e02007388 */ /* 0x000fe20000000800 */
[----:B0-----:R-:W-:-:S03]  /*2b50*/  LOP3.LUT R5, R0, 0x400, RZ, 0xfc, !PT ;  /* 0x0000040000057812 */ /* 0x001fc600078efcff */
[----:B------:R-:W-:Y:S04]  /*2b60*/  STS [R2+0x200], R95 ;  /* 0x0002005f02007388 */ /* 0x000fe80000000800 */
[----:B------:R-:W-:Y:S04]  /*2b70*/  STS [R2+0x300], R96 ;  /* 0x0003006002007388 */ /* 0x000fe80000000800 */
[----:B------:R-:W-:Y:S04]  /*2b80*/  STS [R2+0x400], R97 ;  /* 0x0004006102007388 */ /* 0x000fe80000000800 */
[----:B------:R-:W-:Y:S04]  /*2b90*/  STS [R2+0x500], R98 ;  /* 0x0005006202007388 */ /* 0x000fe80000000800 */
[----:B------:R-:W-:Y:S04]  /*2ba0*/  STS [R2+0x600], R99 ;  /* 0x0006006302007388 */ /* 0x000fe80000000800 */
[----:B------:R0:W-:Y:S01]  /*2bb0*/  STS [R2+0x700], R100 ;  /* 0x0007006402007388 */ /* 0x0001e20000000800 */
[----:B------:R-:W-:-:S02]  /*2bc0*/  LEA R5, R5, UR4, 0x2 ;  /* 0x0000000405057c11 */ /* 0x000fc4000f8e10ff */
[----:B0-----:R-:W-:Y:S01]  /*2bd0*/  LOP3.LUT R2, R0, 0x600, RZ, 0xfc, !PT ;  /* 0x0000060000027812 */ /* 0x001fe200078efcff */
[----:B------:R-:W-:Y:S03]  /*2be0*/  STS [R3], R101 ;  /* 0x0000006503007388 */ /* 0x000fe60000000800 */
[----:B------:R-:W-:Y:S01]  /*2bf0*/  LEA R2, R2, UR4, 0x2 ;  /* 0x0000000402027c11 */ /* 0x000fe2000f8e10ff */
        /* <DEDUP_REMOVED lines=11> */
[----:B----4-:R-:W-:Y:S04]  /*2cb0*/  STS [R5+0x300], R112 ;  /* 0x0003007005007388 */ /* 0x010fe80000000800 */
[----:B------:R-:W-:Y:S04]  /*2cc0*/  STS [R5+0x400], R113 ;  /* 0x0004007105007388 */ /* 0x000fe80000000800 */
[----:B------:R-:W-:Y:S04]  /*2cd0*/  STS [R5+0x500], R114 ;  /* 0x0005007205007388 */ /* 0x000fe80000000800 */
[----:B------:R-:W-:Y:S04]  /*2ce0*/  STS [R5+0x600], R115 ;  /* 0x0006007305007388 */ /* 0x000fe80000000800 */
[----:B------:R0:W-:Y:S01]  /*2cf0*/  STS [R5+0x700], R116 ;  /* 0x0007007405007388 */ /* 0x0001e20000000800 */
[----:B------:R-:W-:-:S03]  /*2d00*/  LEA R3, R3, UR4, 0x2 ;  /* 0x0000000403037c11 */ /* 0x000fc6000f8e10ff */
        /* <DEDUP_REMOVED lines=65> */
[----:B-----5:R-:W-:Y:S04]  /*3120*/  STS [R2+0x400], R167 ;  /* 0x000400a702007388 */ /* 0x020fe80000000800 */
        /* <DEDUP_REMOVED lines=9> */
[----:B--2---:R-:W-:Y:S04]  /*31c0*/  STS [R3+0x300], R176 ;  /* 0x000300b003007388 */ /* 0x004fe80000000800 */
        /* <DEDUP_REMOVED lines=25> */
[----:B------:R0:W-:Y:S03]  /*3360*/  STS [R3], R197 ;  /* 0x000000c503007388 */ /* 0x0001e60000000800 */
[----:B------:R-:W-:Y:S01]  /*3370*/  LEA R5, R2, UR4, 0x2 ;  /* 0x0000000402057c11 */ /* 0x000fe2000f8e10ff */
[----:B------:R0:W-:Y:S04]  /*3380*/  STS [R3+0x100], R198 ;  /* 0x000100c603007388 */ /* 0x0001e80000000800 */
[----:B------:R0:W-:Y:S04]  /*3390*/  STS [R3+0x200], R199 ;  /* 0x000200c703007388 */ /* 0x0001e80000000800 */
[----:B------:R0:W-:Y:S04]  /*33a0*/  STS [R3+0x300], R200 ;  /* 0x000300c803007388 */ /* 0x0001e80000000800 */
[----:B------:R0:W-:Y:S04]  /*33b0*/  STS [R3+0x400], R201 ;  /* 0x000400c903007388 */ /* 0x0001e80000000800 */
[----:B------:R0:W-:Y:S04]  /*33c0*/  STS [R3+0x500], R202 ;  /* 0x000500ca03007388 */ /* 0x0001e80000000800 */
[----:B------:R0:W-:Y:S04]  /*33d0*/  STS [R3+0x600], R203 ;  /* 0x000600cb03007388 */ /* 0x0001e80000000800 */
[----:B------:R0:W-:Y:S04]  /*33e0*/  STS [R3+0x700], R204 ;  /* 0x000700cc03007388 */ /* 0x0001e80000000800 */
[----:B---3--:R0:W-:Y:S04]  /*33f0*/  STS [R7], R205 ;  /* 0x000000cd07007388 */ /* 0x0081e80000000800 */
[----:B------:R0:W-:Y:S04]  /*3400*/  STS [R7+0x100], R206 ;  /* 0x000100ce07007388 */ /* 0x0001e80000000800 */
[----:B------:R0:W-:Y:S04]  /*3410*/  STS [R7+0x200], R207 ;  /* 0x000200cf07007388 */ /* 0x0001e80000000800 */
[----:B------:R0:W-:Y:S04]  /*3420*/  STS [R7+0x300], R208 ;  /* 0x000300d007007388 */ /* 0x0001e80000000800 */
[----:B------:R0:W-:Y:S04]  /*3430*/  STS [R7+0x400], R214 ;  /* 0x000400d607007388 */ /* 0x0001e80000000800 */
[----:B------:R0:W-:Y:S04]  /*3440*/  STS [R7+0x500], R216 ;  /* 0x000500d807007388 */ /* 0x0001e80000000800 */
[----:B------:R0:W-:Y:S04]  /*3450*/  STS [R7+0x600], R8 ;  /* 0x0006000807007388 */ /* 0x0001e80000000800 */
[----:B------:R0:W-:Y:S04]  /*3460*/  STS [R7+0x700], R10 ;  /* 0x0007000a07007388 */ /* 0x0001e80000000800 */
[----:B------:R0:W-:Y:S04]  /*3470*/  STS [R5+0x700], R12 ;  /* 0x0007000c05007388 */ /* 0x0001e80000000800 */
[----:B------:R0:W-:Y:S04]  /*3480*/  STS [R5], R14 ;  /* 0x0000000e05007388 */ /* 0x0001e80000000800 */
[----:B------:R0:W-:Y:S04]  /*3490*/  STS [R5+0x100], R16 ;  /* 0x0001001005007388 */ /* 0x0001e80000000800 */
[----:B------:R0:W-:Y:S04]  /*34a0*/  STS [R5+0x200], R18 ;  /* 0x0002001205007388 */ /* 0x0001e80000000800 */
[----:B------:R0:W-:Y:S04]  /*34b0*/  STS [R5+0x300], R20 ;  /* 0x0003001405007388 */ /* 0x0001e80000000800 */
[----:B------:R0:W-:Y:S04]  /*34c0*/  STS [R5+0x400], R210 ;  /* 0x000400d205007388 */ /* 0x0001e80000000800 */
[----:B------:R0:W-:Y:S04]  /*34d0*/  STS [R5+0x500], R212 ;  /* 0x000500d405007388 */ /* 0x0001e80000000800 */
[----:B------:R0:W-:Y:S01]  /*34e0*/  STS [R5+0x600], R4 ;  /* 0x0006000405007388 */ /* 0x0001e20000000800 */
[----:B------:R-:W-:Y:S01]  /*34f0*/  LEA R6, R0, UR4, 0x3 ;  /* 0x0000000400067c11 */ /* 0x000fe2000f8e18ff */
[----:B------:R-:W-:Y:S06]  /*3500*/  BAR.SYNC.DEFER_BLOCKING 0x0 ;  /* 0x0000000000007b1d */ /* 0x000fec0000010000 */
[----:B------:R0:W1:Y:S04]  /*3510*/  LDS.64 R2, [R6] ;  /* 0x0000000006027984 */ /* 0x0000680000000a00 */
[----:B------:R0:W2:Y:S04]  /*3520*/  LDS.64 R12, [R6+0x200] ;  /* 0x00020000060c7984 */ /* 0x0000a80000000a00 */
[----:B------:R0:W3:Y:S04]  /*3530*/  LDS.64 R14, [R6+0x400] ;  /* 0x00040000060e7984 */ /* 0x0000e80000000a00 */
[----:B------:R0:W4:Y:S04]  /*3540*/  LDS.64 R16, [R6+0x600] ;  /* 0x0006000006107984 */ /* 0x0001280000000a00 */
[----:B------:R0:W0:Y:S04]  /*3550*/  LDS.64 R18, [R6+0x800] ;  /* 0x0008000006127984 */ /* 0x0000280000000a00 */
        /* <DEDUP_REMOVED lines=58> */
[----:B------:R0:W0:Y:S01]  /*3900*/  LDS.64 R140, [R6+0x7e00] ;  /* 0x007e0000068c7984 */ /* 0x0000220000000a00 */
[----:B------:R-:W-:Y:S01]  /*3910*/  IADD3 R26, PT, PT, R26, 0x1, RZ ;  /* 0x000000011a1a7810 */ /* 0x000fe20007ffe0ff */
[----:B------:R-:W-:-:S03]  /*3920*/  HFMA2 R28, -RZ, RZ, 0, 0 ;  /* 0x00000000ff1c7431 */ /* 0x000fc600000001ff */
[----:B-1234-:R-:W-:-:S13]  /*3930*/  ISETP.NE.AND P1, PT, R26, 0x80, PT ;  /* 0x000000801a00780c */ /* 0x01efda0003f25270 */
.L_x_1:
[----:B-1----:R-:W-:-:S04]  /*3940*/  SHF.L.U32 R144, R28, 0x1, RZ ;  /* 0x000000011c907819 */ /* 0x002fc800000006ff */
[----:B------:R-:W-:-:S05]  /*3950*/  LEA R144, R144, R1, 0x2 ;  /* 0x0000000190907211 */ /* 0x000fca00078e10ff */
[----:B------:R-:W2:Y:S04]  /*3960*/  LDL.64 R156, [R144+0x2000] ;  /* 0x00200000909c7983 */ /* 0x000ea80000100a00 */
[----:B------:R-:W3:Y:S04]  /*3970*/  LDL.64 R154, [R144+0x3000] ;  /* 0x00300000909a7983 */ /* 0x000ee80000100a00 */
[----:B------:R-:W4:Y:S04]  /*3980*/  LDL.64 R158, [R144+0x1000] ;  /* 0x00100000909e7983 */ /* 0x000f280000100a00 */
[----:B------:R-:W5:Y:S04]  /*3990*/  LDL.64 R152, [R144+0x7000] ;  /* 0x0070000090987983 */ /* 0x000f680000100a00 */
[----:B------:R-:W5:Y:S04]  /*39a0*/  LDL.64 R150, [R144+0x6000] ;  /* 0x0060000090967983 */ /* 0x000f680000100a00 */
[----:B------:R-:W5:Y:S04]  /*39b0*/  LDL.64 R148, [R144+0x5000] ;  /* 0x0050000090947983 */ /* 0x000f680000100a00 */
[----:B------:R-:W5:Y:S04]  /*39c0*/  LDL.64 R146, [R144+0x4000] ;  /* 0x0040000090927983 */ /* 0x000f680000100a00 */
[----:B------:R-:W5:Y:S01]  /*39d0*/  LDL.64 R142, [R144] ;  /* 0x00000000908e7983 */ /* 0x000f620000100a00 */
[----:B------:R-:W-:-:S05]  /*39e0*/  LEA R145, R28, UR6, 0x5 ;  /* 0x000000061c917c11 */ /* 0x000fca000f8e28ff */
[----:B0-----:R-:W2:Y:S04]  /*39f0*/  LDS.128 R4, [R145] ;  /* 0x0000000091047984 */ /* 0x001ea80000000c00 */
[----:B------:R-:W0:Y:S01]  /*3a00*/  LDS.128 R8, [R145+0x10] ;  /* 0x0000100091087984 */ /* 0x000e220000000c00 */
[----:B------:R-:W-:-:S04]  /*3a10*/  IADD3 R28, PT, PT, R28, 0x1, RZ ;  /* 0x000000011c1c7810 */ /* 0x000fc80007ffe0ff */
[----:B------:R-:W-:Y:S01]  /*3a20*/  ISETP.NE.AND P0, PT, R28, 0x200, PT ;  /* 0x000002001c00780c */ /* 0x000fe20003f05270 */
[----:B--2---:R-:W-:Y:S01]  /*3a30*/  FFMA R161, R14, R4, R156 ;  /* 0x000000040ea17223 */ /* 0x004fe2000000009c */
[C---:B------:R-:W-:Y:S01]  /*3a40*/  FFMA R156, R4.reuse, R15, R157 ;  /* 0x0000000f049c7223 */ /* 0x040fe2000000009d */
[----:B---3--:R-:W-:-:S03]  /*3a50*/  FFMA R160, R4, R17, R155 ;  /* 0x0000001104a07223 */ /* 0x008fc6000000009b */
[----:B------:R-:W-:Y:S01]  /*3a60*/  FFMA R156, R35, R5, R156 ;  /* 0x00000005239c7223 */ /* 0x000fe2000000009c */
[----:B----4-:R-:W-:-:S03]  /*3a70*/  FFMA R155, R12, R4, R158 ;  /* 0x000000040c9b7223 */ /* 0x010fc6000000009e */
[----:B------:R-:W-:Y:S01]  /*3a80*/  FFMA R156, R51, R6, R156 ;  /* 0x00000006339c7223 */ /* 0x000fe2000000009c */
[----:B------:R-:W-:-:S03]  /*3a90*/  FFMA R155, R32, R5, R155 ;  /* 0x00000005209b7223 */ /* 0x000fc6000000009b */
[----:B------:R-:W-:Y:S01]  /*3aa0*/  FFMA R156, R67, R7, R156 ;  /* 0x00000007439c7223 */ /* 0x000fe2000000009c */
[----:B------:R-:W-:-:S03]  /*3ab0*/  FFMA R155, R48, R6, R155 ;  /* 0x00000006309b7223 */ /* 0x000fc6000000009b */
[----:B0-----:R-:W-:Y:S01]  /*3ac0*/  FFMA R156, R8, R83, R156 ;  /* 0x00000053089c7223 */ /* 0x001fe2000000009c */
[----:B------:R-:W-:-:S03]  /*3ad0*/  FFMA R155, R64, R7, R155 ;  /* 0x00000007409b7223 */ /* 0x000fc6000000009b */
[----:B------:R-:W-:Y:S01]  /*3ae0*/  FFMA R156, R99, R9, R156 ;  /* 0x00000009639c7223 */ /* 0x000fe2000000009c */
[----:B------:R-:W-:Y:S01]  /*3af0*/  FFMA R155, R80, R8, R155 ;  /* 0x00000008509b7223 */ /* 0x000fe2000000009b */
[----:B------:R-:W-:-:S03]  /*3b00*/  FFMA R160, R37, R5, R160 ;  /* 0x0000000525a07223 */ /* 0x000fc600000000a0 */
[----:B------:R-:W-:Y:S01]  /*3b10*/  FFMA R155, R96, R9, R155 ;  /* 0x00000009609b7223 */ /* 0x000fe2000000009b */
[----:B------:R-:W-:Y:S01]  /*3b20*/  FFMA R156, R115, R10, R156 ;  /* 0x0000000a739c7223 */ /* 0x000fe2000000009c */
[----:B------:R-:W-:Y:S02]  /*3b30*/  FFMA R163, R16, R4, R154 ;  /* 0x0000000410a37223 */ /* 0x000fe4000000009a */
[----:B------:R-:W-:Y:S01]  /*3b40*/  FFMA R155, R112, R10, R155 ;  /* 0x0000000a709b7223 */ /* 0x000fe2000000009b */
[----:B------:R-:W-:Y:S01]  /*3b50*/  FFMA R154, R4, R13, R159 ;  /* 0x0000000d049a7223 */ /* 0x000fe2000000009f */
[----:B------:R-:W-:Y:S01]  /*3b60*/  FFMA R160, R53, R6, R160 ;  /* 0x0000000635a07223 */ /* 0x000fe200000000a0 */
[-C--:B------:R-:W-:Y:S01]  /*3b70*/  FFMA R159, R131, R11.reuse, R156 ;  /* 0x0000000b839f7223 */ /* 0x080fe2000000009c */
[----:B------:R-:W-:Y:S01]  /*3b80*/  FFMA R156, R128, R11, R155 ;  /* 0x0000000b809c7223 */ /* 0x000fe2000000009b */
[-C--:B-----5:R-:W-:Y:S01]  /*3b90*/  FFMA R155, R24, R4.reuse, R152 ;  /* 0x00000004189b7223 */ /* 0x0a0fe20000000098 */
[----:B------:R-:W-:Y:S01]  /*3ba0*/  FFMA R152, R4, R25, R153 ;  /* 0x0000001904987223 */ /* 0x000fe20000000099 */
[----:B------:R-:W-:Y:S01]  /*3bb0*/  FFMA R145, R69, R7, R160 ;  /* 0x0000000745917223 */ /* 0x000fe200000000a0 */
[-C--:B------:R-:W-:Y:S01]  /*3bc0*/  FFMA R153, R22, R4.reuse, R150 ;  /* 0x0000000416997223 */ /* 0x080fe20000000096 */
[----:B------:R-:W-:Y:S01]  /*3bd0*/  FFMA R150, R4, R23, R151 ;  /* 0x0000001704967223 */ /* 0x000fe20000000097 */
[-C--:B------:R-:W-:Y:S01]  /*3be0*/  FFMA R151, R20, R4.reuse, R148 ;  /* 0x0000000414977223 */ /* 0x080fe20000000094 */
[----:B------:R-:W-:Y:S01]  /*3bf0*/  FFMA R148, R4, R21, R149 ;  /* 0x0000001504947223 */ /* 0x000fe20000000095 */
[----:B------:R-:W-:Y:S01]  /*3c00*/  FFMA R158, R8, R85, R145 ;  /* 0x00000055089e7223 */ /* 0x000fe20000000091 */
[-C--:B------:R-:W-:Y:S01]  /*3c10*/  FFMA R149, R18, R4.reuse, R146 ;  /* 0x0000000412957223 */ /* 0x080fe20000000092 */
[----:B------:R-:W-:Y:S01]  /*3c20*/  FFMA R146, R4, R19, R147 ;  /* 0x0000001304927223 */ /* 0x000fe20000000093 */
[----:B------:R-:W-:Y:S01]  /*3c30*/  FFMA R145, R2, R4, R142 ;  /* 0x0000000402917223 */ /* 0x000fe2000000008e */
[----:B------:R-:W-:Y:S01]  /*3c40*/  FFMA R4, R4, R3, R143 ;  /* 0x0000000304047223 */ /* 0x000fe2000000008f */
[-C--:B------:R-:W-:Y:S01]  /*3c50*/  FFMA R152, R45, R5.reuse, R152 ;  /* 0x000000052d987223 */ /* 0x080fe20000000098 */
        /* <DEDUP_REMOVED lines=38> */
[----:B------:R-:W-:Y:S01]  /*3ec0*/  FFMA R6, R8, R93, R5 ;  /* 0x0000005d08067223 */ /* 0x000fe20000000005 */
[-C--:B------:R-:W-:Y:S01]  /*3ed0*/  FFMA R163, R84, R8.reuse, R163 ;  /* 0x0000000854a37223 */ /* 0x080fe200000000a3 */
[C---:B------:R-:W-:Y:S01]  /*3ee0*/  FFMA R150, R8.reuse, R91, R150 ;  /* 0x0000005b08967223 */ /* 0x040fe20000000096 */
[----:B------:R-:W-:Y:S01]  /*3ef0*/  FFMA R148, R8, R89, R148 ;  /* 0x0000005908947223 */ /* 0x000fe20000000094 */
[-C--:B------:R-:W-:Y:S01]  /*3f00*/  FFMA R161, R82, R8.reuse, R161 ;  /* 0x0000000852a17223 */ /* 0x080fe200000000a1 */
[----:B------:R-:W-:Y:S01]  /*3f10*/  FFMA R154, R8, R81, R154 ;  /* 0x00000051089a7223 */ /* 0x000fe2000000009a */
[-C--:B------:R-:W-:Y:S01]  /*3f20*/  FFMA R155, R92, R8.reuse, R155 ;  /* 0x000000085c9b7223 */ /* 0x080fe2000000009b */
[-C--:B------:R-:W-:Y:S01]  /*3f30*/  FFMA R153, R90, R8.reuse, R153 ;  /* 0x000000085a997223 */ /* 0x080fe20000000099 */
[-C--:B------:R-:W-:Y:S01]  /*3f40*/  FFMA R151, R88, R8.reuse, R151 ;  /* 0x0000000858977223 */ /* 0x080fe20000000097 */
        /* <DEDUP_REMOVED lines=46> */
[----:B------:R1:W-:Y:S04]  /*4230*/  STL.64 [R144+0x3000], R162 ;  /* 0x003000a290007387 */ /* 0x0003e80000100a00 */
[----:B------:R1:W-:Y:S04]  /*4240*/  STL.64 [R144+0x2000], R158 ;  /* 0x0020009e90007387 */ /* 0x0003e80000100a00 */
[----:B------:R1:W-:Y:S04]  /*4250*/  STL.64 [R144+0x1000], R156 ;  /* 0x0010009c90007387 */ /* 0x0003e80000100a00 */
[----:B------:R1:W-:Y:S04]  /*4260*/  STL.64 [R144+0x7000], R142 ;  /* 0x0070008e90007387 */ /* 0x0003e80000100a00 */
[----:B------:R1:W-:Y:S04]  /*4270*/  STL.64 [R144+0x6000], R8 ;  /* 0x0060000890007387 */ /* 0x0003e80000100a00 */
[----:B------:R1:W-:Y:S04]  /*4280*/  STL.64 [R144+0x5000], R6 ;  /* 0x0050000690007387 */ /* 0x0003e80000100a00 */
[----:B------:R1:W-:Y:S04]  /*4290*/  STL.64 [R144+0x4000], R4 ;  /* 0x0040000490007387 */ /* 0x0003e80000100a00 */
[----:B------:R1:W-:Y:S01]  /*42a0*/  STL.64 [R144], R10 ;  /* 0x0000000a90007387 */ /* 0x0003e20000100a00 */
[----:B------:R-:W-:Y:S05]  /*42b0*/  @P0 BRA `(.L_x_1) ;  /* 0xfffffff400a00947 */ /* 0x000fea000383ffff */
[----:B------:R-:W-:Y:S05]  /*42c0*/  @P1 BRA `(.L_x_2) ;  /* 0xffffffc400d41947 */ /* 0x000fea000383ffff */
[----:B------:R-:W2:Y:S01]  /*42d0*/  LDL.128 R36, [R1] ;  /* 0x0000000001247983 */ /* 0x000ea20000100c00 */
[----:B------:R-:W0:Y:S03]  /*42e0*/  LDC.64 R30, c[0x0][0x390] ;  /* 0x0000e400ff1e7b82 */ /* 0x000e260000000a00 */
[----:B-1----:R-:W3:Y:S04]  /*42f0*/  LDL.128 R4, [R1+0x1000] ;  /* 0x0010000001047983 */ /* 0x002ee80000100c00 */
[----:B------:R-:W4:Y:S04]  /*4300*/  LDL.128 R8, [R1+0x2000] ;  /* 0x0020000001087983 */ /* 0x000f280000100c00 */
[----:B------:R-:W5:Y:S04]  /*4310*/  LDL.128 R12, [R1+0x3000] ;  /* 0x00300000010c7983 */ /* 0x000f680000100c00 */
[----:B------:R-:W5:Y:S04]  /*4320*/  LDL.128 R16, [R1+0x4000] ;  /* 0x0040000001107983 */ /* 0x000f680000100c00 */
[----:B------:R-:W5:Y:S04]  /*4330*/  LDL.128 R20, [R1+0x5000] ;  /* 0x0050000001147983 */ /* 0x000f680000100c00 */
[----:B------:R-:W5:Y:S04]  /*4340*/  LDL.128 R24, [R1+0x6000] ;  /* 0x0060000001187983 */ /* 0x000f680000100c00 */
[----:B------:R-:W5:Y:S01]  /*4350*/  LDL.128 R32, [R1+0x7000] ;  /* 0x0070000001207983 */ /* 0x000f620000100c00 */
[----:B------:R-:W-:Y:S01]  /*4360*/  UMOV UR4, 0x2 ;  /* 0x0000000200047882 */ /* 0x000fe20000000000 */
[----:B------:R-:W1:Y:S02]  /*4370*/  S2R R0, SR_TID.X ;  /* 0x0000000000007919 */ /* 0x000e640000002100 */
[----:B-1----:R-:W-:-:S02]  /*4380*/  IADD3 R29, PT, PT, R29, R0, RZ ;  /* 0x000000001d1d7210 */ /* 0x002fc40007ffe0ff */
[----:B------:R-:W-:Y:S02]  /*4390*/  IADD3 R0, PT, PT, R1, 0x4010, RZ ;  /* 0x0000401001007810 */ /* 0x000fe40007ffe0ff */
[C---:B------:R-:W-:Y:S01]  /*43a0*/  IADD3 R41, PT, PT, R29.reuse, 0x1000, RZ ;  /* 0x000010001d297810 */ /* 0x040fe20007ffe0ff */
[C---:B0-----:R-:W-:Y:S01]  /*43b0*/  IMAD.WIDE.U32 R2, R29.reuse, 0x4, R30 ;  /* 0x000000041d027825 */ /* 0x041fe200078e001e */
[----:B------:R-:W-:-:S04]  /*43c0*/  IADD3 R29, PT, PT, R29, 0x2000, RZ ;  /* 0x000020001d1d7810 */ /* 0x000fc80007ffe0ff */
[----:B--2---:R-:W-:Y:S04]  /*43d0*/  STG.E desc[UR8][R2.64], R36 ;  /* 0x0000002402007986 */ /* 0x004fe8000c101908 */
[----:B------:R0:W-:Y:S04]  /*43e0*/  STG.E desc[UR8][R2.64+0x4], R37 ;  /* 0x0000042502007986 */ /* 0x0001e8000c101908 */
[----:B---3--:R1:W-:Y:S04]  /*43f0*/  STG.E desc[UR8][R2.64+0x200], R4 ;  /* 0x0002000402007986 */ /* 0x0083e8000c101908 */
[----:B------:R1:W-:Y:S01]  /*4400*/  STG.E desc[UR8][R2.64+0x204], R5 ;  /* 0x0002040502007986 */ /* 0x0003e2000c101908 */
[----:B0-----:R-:W-:-:S03]  /*4410*/  IMAD.WIDE.U32 R36, R41, 0x4, R30 ;  /* 0x0000000429247825 */ /* 0x001fc600078e001e */
[----:B----4-:R1:W-:Y:S04]  /*4420*/  STG.E desc[UR8][R2.64+0x400], R8 ;  /* 0x0004000802007986 */ /* 0x0103e8000c101908 */
[----:B------:R1:W-:Y:S04]  /*4430*/  STG.E desc[UR8][R2.64+0x404], R9 ;  /* 0x0004040902007986 */ /* 0x0003e8000c101908 */
[----:B-----5:R1:W-:Y:S04]  /*4440*/  STG.E desc[UR8][R2.64+0x600], R12 ;  /* 0x0006000c02007986 */ /* 0x0203e8000c101908 */
[----:B------:R1:W-:Y:S04]  /*4450*/  STG.E desc[UR8][R2.64+0x604], R13 ;  /* 0x0006040d02007986 */ /* 0x0003e8000c101908 */
        /* <DEDUP_REMOVED lines=23> */
[----:B------:R1:W-:Y:S02]  /*45d0*/  STG.E desc[UR8][R36.64+0xe04], R35 ;  /* 0x000e042324007986 */ /* 0x0003e4000c101908 */
.L_x_3:
[----:B-12---:R-:W2:Y:S04]  /*45e0*/  LDL.64 R22, [R0+-0x3000] ;  /* 0xffd0000000167983 */ /* 0x006ea80000100a00 */
[----:B------:R-:W3:Y:S04]  /*45f0*/  LDL.64 R4, [R0+-0x4000] ;  /* 0xffc0000000047983 */ /* 0x000ee80000100a00 */
[----:B------:R-:W4:Y:S04]  /*4600*/  LDL.64 R24, [R0+-0x2000] ;  /* 0xffe0000000187983 */ /* 0x000f280000100a00 */
[----:B------:R-:W5:Y:S04]  /*4610*/  LDL.64 R26, [R0+-0x1000] ;  /* 0xfff00000001a7983 */ /* 0x000f680000100a00 */
[----:B------:R-:W5:Y:S04]  /*4620*/  LDL.64 R32, [R0] ;  /* 0x0000000000207983 */ /* 0x000f680000100a00 */
[----:B------:R-:W5:Y:S04]  /*4630*/  LDL.64 R34, [R0+0x1000] ;  /* 0x0010000000227983 */ /* 0x000f680000100a00 */
[----:B------:R-:W5:Y:S04]  /*4640*/  LDL.64 R36, [R0+0x2000] ;  /* 0x0020000000247983 */ /* 0x000f680000100a00 */
[----:B------:R-:W5:Y:S04]  /*4650*/  LDL.64 R38, [R0+0x3000] ;  /* 0x0030000000267983 */ /* 0x000f680000100a00 */
[----:B------:R-:W5:Y:S04]  /*4660*/  LDL.64 R42, [R0+-0x3ff8] ;  /* 0xffc00800002a7983 */ /* 0x000f680000100a00 */
[----:B------:R-:W5:Y:S04]  /*4670*/  LDL.64 R44, [R0+-0x2ff8] ;  /* 0xffd00800002c7983 */ /* 0x000f680000100a00 */
[----:B------:R-:W5:Y:S04]  /*4680*/  LDL.64 R46, [R0+-0x1ff8] ;  /* 0xffe00800002e7983 */ /* 0x000f680000100a00 */
[----:B------:R-:W5:Y:S04]  /*4690*/  LDL.64 R48, [R0+-0xff8] ;  /* 0xfff0080000307983 */ /* 0x000f680000100a00 */
[----:B------:R-:W5:Y:S04]  /*46a0*/  LDL.64 R50, [R0+0x8] ;  /* 0x0000080000327983 */ /* 0x000f680000100a00 */
        /* <DEDUP_REMOVED lines=26> */
[----:B------:R0:W5:Y:S01]  /*4850*/  LDL.64 R20, [R0+0x3020] ;  /* 0x0030200000147983 */ /* 0x0001620000100a00 */
[C---:B------:R-:W-:Y:S01]  /*4860*/  IMAD.WIDE.U32 R2, R29.reuse, 0x4, R30 ;  /* 0x000000041d027825 */ /* 0x040fe200078e001e */
[----:B------:R-:W-:Y:S01]  /*4870*/  IADD3 R41, PT, PT, R29, 0x1000, RZ ;  /* 0x000010001d297810 */ /* 0x000fe20007ffe0ff */
[----:B------:R-:W-:-:S04]  /*4880*/  UIADD3 UR4, UPT, UPT, UR4, 0x5, URZ ;  /* 0x0000000504047890 */ /* 0x000fc8000fffe0ff */
[----:B------:R-:W-:Y:S01]  /*4890*/  UISETP.NE.AND UP0, UPT, UR4, 0x200, UPT ;  /* 0x000002000400788c */ /* 0x000fe2000bf05270 */
[----:B0-----:R-:W-:Y:S01]  /*48a0*/  IADD3 R0, PT, PT, R0, 0x28, RZ ;  /* 0x0000002800007810 */ /* 0x001fe20007ffe0ff */
[----:B--2---:R0:W-:Y:S04]  /*48b0*/  STG.E desc[UR8][R2.64+0x204], R23 ;  /* 0x0002041702007986 */ /* 0x0041e8000c101908 */
[----:B---3--:R-:W-:Y:S04]  /*48c0*/  STG.E desc[UR8][R2.64], R4 ;  /* 0x0000000402007986 */ /* 0x008fe8000c101908 */
[----:B------:R1:W-:Y:S01]  /*48d0*/  STG.E desc[UR8][R2.64+0x4], R5 ;  /* 0x0000040502007986 */ /* 0x0003e2000c101908 */
[----:B0-----:R-:W-:-:S03]  /*48e0*/  IADD3 R23, PT, PT, R29, 0x2000, RZ ;  /* 0x000020001d177810 */ /* 0x001fc60007ffe0ff */
[----:B------:R-:W-:Y:S04]  /*48f0*/  STG.E desc[UR8][R2.64+0x200], R22 ;  /* 0x0002001602007986 */ /* 0x000fe8000c101908 */
[----:B----4-:R-:W-:Y:S01]  /*4900*/  STG.E desc[UR8][R2.64+0x400], R24 ;  /* 0x0004001802007986 */ /* 0x010fe2000c101908 */
[----:B-1----:R-:W-:-:S03]  /*4910*/  IMAD.WIDE.U32 R4, R41, 0x4, R30 ;  /* 0x0000000429047825 */ /* 0x002fc600078e001e */
[----:B------:R-:W-:Y:S04]  /*4920*/  STG.E desc[UR8][R2.64+0x404], R25 ;  /* 0x0004041902007986 */ /* 0x000fe8000c101908 */
[----:B-----5:R-:W-:Y:S04]  /*4930*/  STG.E desc[UR8][R2.64+0x600], R26 ;  /* 0x0006001a02007986 */ /* 0x020fe8000c101908 */
[----:B------:R-:W-:Y:S04]  /*4940*/  STG.E desc[UR8][R2.64+0x604], R27 ;  /* 0x0006041b02007986 */ /* 0x000fe8000c101908 */
[----:B------:R-:W-:Y:S04]  /*4950*/  STG.E desc[UR8][R2.64+0x800], R32 ;  /* 0x0008002002007986 */ /* 0x000fe8000c101908 */
[----:B------:R-:W-:Y:S04]  /*4960*/  STG.E desc[UR8][R2.64+0x804], R33 ;  /* 0x0008042102007986 */ /* 0x000fe8000c101908 */
[----:B------:R-:W-:Y:S04]  /*4970*/  STG.E desc[UR8][R2.64+0xa00], R34 ;  /* 0x000a002202007986 */ /* 0x000fe8000c101908 */
[----:B------:R-:W-:Y:S04]  /*4980*/  STG.E desc[UR8][R2.64+0xa04], R35 ;  /* 0x000a042302007986 */ /* 0x000fe8000c101908 */
[----:B------:R-:W-:Y:S04]  /*4990*/  STG.E desc[UR8][R2.64+0xc00], R36 ;  /* 0x000c002402007986 */ /* 0x000fe8000c101908 */
[----:B------:R-:W-:Y:S04]  /*49a0*/  STG.E desc[UR8][R2.64+0xc04], R37 ;  /* 0x000c042502007986 */ /* 0x000fe8000c101908 */
[----:B------:R-:W-:Y:S04]  /*49b0*/  STG.E desc[UR8][R2.64+0xe00], R38 ;  /* 0x000e002602007986 */ /* 0x000fe8000c101908 */
[----:B------:R0:W-:Y:S04]  /*49c0*/  STG.E desc[UR8][R2.64+0xe04], R39 ;  /* 0x000e042702007986 */ /* 0x0001e8000c101908 */
[----:B------:R-:W-:Y:S01]  /*49d0*/  STG.E desc[UR8][R4.64], R42 ;  /* 0x0000002a04007986 */ /* 0x000fe2000c101908 */
[----:B0-----:R-:W-:Y:S01]  /*49e0*/  IMAD.WIDE.U32 R2, R23, 0x4, R30 ;  /* 0x0000000417027825 */ /* 0x001fe200078e001e */
[----:B------:R-:W-:-:S02]  /*49f0*/  IADD3 R23, PT, PT, R29, 0x3000, RZ ;  /* 0x000030001d177810 */ /* 0x000fc40007ffe0ff */
        /* <DEDUP_REMOVED lines=33> */
[----:B------:R2:W-:Y:S04]  /*4c10*/  STG.E desc[UR8][R4.64], R74 ;  /* 0x0000004a04007986 */ /* 0x0005e8000c101908 */
[----:B------:R2:W-:Y:S01]  /*4c20*/  STG.E desc[UR8][R4.64+0x4], R75 ;  /* 0x0000044b04007986 */ /* 0x0005e2000c101908 */
[----:B0-----:R-:W-:-:S03]  /*4c30*/  IMAD.WIDE.U32 R2, R23, 0x4, R30 ;  /* 0x0000000417027825 */ /* 0x001fc600078e001e */
        /* <DEDUP_REMOVED lines=29> */
[----:B------:R2:W-:Y:S01]  /*4e10*/  STG.E desc[UR8][R2.64+0xe04], R21 ;  /* 0x000e041502007986 */ /* 0x0005e2000c101908 */
[----:B------:R-:W-:Y:S01]  /*4e20*/  IADD3 R29, PT, PT, R29, 0x5000, RZ ;  /* 0x000050001d1d7810 */ /* 0x000fe20007ffe0ff */
[----:B------:R-:W-:Y:S06]  /*4e30*/  BRA.U UP0, `(.L_x_3) ;  /* 0xfffffff500e87547 */ /* 0x000fec000b83ffff */
[----:B------:R-:W-:Y:S05]  /*4e40*/  EXIT ;  /* 0x000000000000794d */ /* 0x000fea0003800000 */
.L_x_4:
[----:B------:R-:W-:-:S00]  /*4e50*/  BRA `(.L_x_4) ;  /* 0xfffffffc00fc7947 */ /* 0x000fc0000383ffff */
[----:B------:R-:W-:-:S00]  /*4e60*/  NOP ;  /* 0x0000000000007918 */ /* 0x000fc00000000000 */
        /* <DEDUP_REMOVED lines=9> */
.L_x_5:


//--------------------- .nv.shared.mymatmul_kernel0 --------------------------
	.section	.nv.shared.mymatmul_kernel0,"aw",@nobits
	.sectionflags	@""
	.align	4
.nv.shared.mymatmul_kernel0:
	.zero		50176


//--------------------- .nv.shared.reserved.0     --------------------------
	.section	.nv.shared.reserved.0,"aw",@nobits
	.weak		__nv_reservedSMEM_offset_0_alias
	.size		__nv_reservedSMEM_offset_0_alias, 0, 64
	.other		__nv_reservedSMEM_offset_0_alias,@"STO_CUDA_RESERVED_SHARED STV_DEFAULT"
__nv_reservedSMEM_offset_0_alias:
	.zero		0
	.zero		64


//--------------------- .nv.constant0.mymatmul_kernel0 --------------------------
	.section	.nv.constant0.mymatmul_kernel0,"a",@progbits
	.sectionflags	@""
	.align	4
.nv.constant0.mymatmul_kernel0:
	.zero		920


//--------------------- SYMBOLS --------------------------

	.type		.nv.reservedSmem.offset0,@object
	.size		.nv.reservedSmem.offset0,0x4
	.type		.nv.reservedSmem.cap,@object
	.size		.nv.reservedSmem.cap,0x4
